	.headerflags	@"EF_CUDA_TEXMODE_UNIFIED EF_CUDA_64BIT_ADDRESS EF_CUDA_ACCELERATORS EF_CUDA_SM90 EF_CUDA_VIRTUAL_SM(EF_CUDA_SM90)"
	.elftype	@"ET_EXEC"


//--------------------- .nv.info                  --------------------------
	.section	.nv.info,"",@"SHT_CUDA_INFO"
	.align	4


	//----- nvinfo : EIATTR_REGCOUNT
	.align		4
        /*0000*/ 	.byte	0x04, 0x2f
        /*0002*/ 	.short	(.L_1 - .L_0)
	.align		4
.L_0:
        /*0004*/ 	.word	index@(triton_poi_fused__unsafe_index_add_hardtanh_hardtanh_backward_mul_sub_42)
        /*0008*/ 	.word	0x0000002c


	//----- nvinfo : EIATTR_MIN_STACK_SIZE
	.align		4
.L_1:
        /*000c*/ 	.byte	0x04, 0x12
        /*000e*/ 	.short	(.L_3 - .L_2)
	.align		4
.L_2:
        /*0010*/ 	.word	index@(triton_poi_fused__unsafe_index_add_hardtanh_hardtanh_backward_mul_sub_42)
        /*0014*/ 	.word	0x00000000


	//----- nvinfo : EIATTR_FRAME_SIZE
	.align		4
.L_3:
        /*0018*/ 	.byte	0x04, 0x11
        /*001a*/ 	.short	(.L_5 - .L_4)
	.align		4
.L_4:
        /*001c*/ 	.word	index@(triton_poi_fused__unsafe_index_add_hardtanh_hardtanh_backward_mul_sub_42)
        /*0020*/ 	.word	0x00000000


	//----- nvinfo : EIATTR_MIN_STACK_SIZE
	.align		4
.L_5:
        /*0024*/ 	.byte	0x04, 0x12
        /*0026*/ 	.short	(.L_7 - .L_6)
	.align		4
.L_6:
        /*0028*/ 	.word	index@(triton_poi_fused__unsafe_index_add_hardtanh_hardtanh_backward_mul_sub_42)
        /*002c*/ 	.word	0x00000000
.L_7:


//--------------------- .nv.info.triton_poi_fused__unsafe_index_add_hardtanh_hardtanh_backward_mul_sub_42 --------------------------
	.section	.nv.info.triton_poi_fused__unsafe_index_add_hardtanh_hardtanh_backward_mul_sub_42,"",@"SHT_CUDA_INFO"
	.sectionflags	@""
	.align	4


	//----- nvinfo : EIATTR_CUDA_API_VERSION
	.align		4
        /*0000*/ 	.byte	0x04, 0x37
        /*0002*/ 	.short	(.L_9 - .L_8)
.L_8:
        /*0004*/ 	.word	0x0000007c


	//----- nvinfo : EIATTR_KPARAM_INFO
	.align		4
.L_9:
        /*0008*/ 	.byte	0x04, 0x17
        /*000a*/ 	.short	(.L_11 - .L_10)
.L_10:
        /*000c*/ 	.word	0x00000000
        /*0010*/ 	.short	0x000a
        /*0012*/ 	.short	0x0050
        /*0014*/ 	.byte	0x00, 0xf0, 0x11, 0x00


	//----- nvinfo : EIATTR_KPARAM_INFO
	.align		4
.L_11:
        /*0018*/ 	.byte	0x04, 0x17
        /*001a*/ 	.short	(.L_13 - .L_12)
.L_12:
        /*001c*/ 	.word	0x00000000
        /*0020*/ 	.short	0x0009
        /*0022*/ 	.short	0x0048
        /*0024*/ 	.byte	0x00, 0xf4, 0x21, 0x00


	//----- nvinfo : EIATTR_KPARAM_INFO
	.align		4
.L_13:
        /*0028*/ 	.byte	0x04, 0x17
        /*002a*/ 	.short	(.L_15 - .L_14)
.L_14:
        /*002c*/ 	.word	0x00000000
        /*0030*/ 	.short	0x0008
        /*0032*/ 	.short	0x0040
        /*0034*/ 	.byte	0x00, 0xf4, 0x21, 0x00


	//----- nvinfo : EIATTR_KPARAM_INFO
	.align		4
.L_15:
        /*0038*/ 	.byte	0x04, 0x17
        /*003a*/ 	.short	(.L_17 - .L_16)
.L_16:
        /*003c*/ 	.word	0x00000000
        /*0040*/ 	.short	0x0007
        /*0042*/ 	.short	0x0038
        /*0044*/ 	.byte	0x00, 0xf4, 0x21, 0x00


	//----- nvinfo : EIATTR_KPARAM_INFO
	.align		4
.L_17:
        /*0048*/ 	.byte	0x04, 0x17
        /*004a*/ 	.short	(.L_19 - .L_18)
.L_18:
        /*004c*/ 	.word	0x00000000
        /*0050*/ 	.short	0x0006
        /*0052*/ 	.short	0x0030
        /*0054*/ 	.byte	0x00, 0xf4, 0x21, 0x00


	//----- nvinfo : EIATTR_KPARAM_INFO
	.align		4
.L_19:
        /*0058*/ 	.byte	0x04, 0x17
        /*005a*/ 	.short	(.L_21 - .L_20)
.L_20:
        /*005c*/ 	.word	0x00000000
        /*0060*/ 	.short	0x0005
        /*0062*/ 	.short	0x0028
        /*0064*/ 	.byte	0x00, 0xf4, 0x21, 0x00


	//----- nvinfo : EIATTR_KPARAM_INFO
	.align		4
.L_21:
        /*0068*/ 	.byte	0x04, 0x17
        /*006a*/ 	.short	(.L_23 - .L_22)
.L_22:
        /*006c*/ 	.word	0x00000000
        /*0070*/ 	.short	0x0004
        /*0072*/ 	.short	0x0020
        /*0074*/ 	.byte	0x00, 0xf4, 0x21, 0x00


	//----- nvinfo : EIATTR_KPARAM_INFO
	.align		4
.L_23:
        /*0078*/ 	.byte	0x04, 0x17
        /*007a*/ 	.short	(.L_25 - .L_24)
.L_24:
        /*007c*/ 	.word	0x00000000
        /*0080*/ 	.short	0x0003
        /*0082*/ 	.short	0x0018
        /*0084*/ 	.byte	0x00, 0xf4, 0x21, 0x00


	//----- nvinfo : EIATTR_KPARAM_INFO
	.align		4
.L_25:
        /*0088*/ 	.byte	0x04, 0x17
        /*008a*/ 	.short	(.L_27 - .L_26)
.L_26:
        /*008c*/ 	.word	0x00000000
        /*0090*/ 	.short	0x0002
        /*0092*/ 	.short	0x0010
        /*0094*/ 	.byte	0x00, 0xf4, 0x21, 0x00


	//----- nvinfo : EIATTR_KPARAM_INFO
	.align		4
.L_27:
        /*0098*/ 	.byte	0x04, 0x17
        /*009a*/ 	.short	(.L_29 - .L_28)
.L_28:
        /*009c*/ 	.word	0x00000000
        /*00a0*/ 	.short	0x0001
        /*00a2*/ 	.short	0x0008
        /*00a4*/ 	.byte	0x00, 0xf4, 0x21, 0x00


	//----- nvinfo : EIATTR_KPARAM_INFO
	.align		4
.L_29:
        /*00a8*/ 	.byte	0x04, 0x17
        /*00aa*/ 	.short	(.L_31 - .L_30)
.L_30:
        /*00ac*/ 	.word	0x00000000
        /*00b0*/ 	.short	0x0000
        /*00b2*/ 	.short	0x0000
        /*00b4*/ 	.byte	0x00, 0xf4, 0x21, 0x00


	//----- nvinfo : EIATTR_SPARSE_MMA_MASK
	.align		4
.L_31:
        /*00b8*/ 	.byte	0x03, 0x50
        /*00ba*/ 	.short	0x0000


	//----- nvinfo : EIATTR_MAXREG_COUNT
	.align		4
        /*00bc*/ 	.byte	0x03, 0x1b
        /*00be*/ 	.short	0x00ff


	//----- nvinfo : EIATTR_EXIT_INSTR_OFFSETS
	.align		4
        /*00c0*/ 	.byte	0x04, 0x1c
        /*00c2*/ 	.short	(.L_33 - .L_32)


	//   ....[0]....
.L_32:
        /*00c4*/ 	.word	0x00001cb0


	//----- nvinfo : EIATTR_REQNTID
	.align		4
.L_33:
        /*00c8*/ 	.byte	0x04, 0x10
        /*00ca*/ 	.short	(.L_35 - .L_34)
.L_34:
        /*00cc*/ 	.word	0x00000080
        /*00d0*/ 	.word	0x00000001
        /*00d4*/ 	.word	0x00000001


	//----- nvinfo : EIATTR_CBANK_PARAM_SIZE
	.align		4
.L_35:
        /*00d8*/ 	.byte	0x03, 0x19
        /*00da*/ 	.short	0x0054


	//----- nvinfo : EIATTR_PARAM_CBANK
	.align		4
        /*00dc*/ 	.byte	0x04, 0x0a
        /*00de*/ 	.short	(.L_37 - .L_36)
	.align		4
.L_36:
        /*00e0*/ 	.word	index@(.nv.constant0.triton_poi_fused__unsafe_index_add_hardtanh_hardtanh_backward_mul_sub_42)
        /*00e4*/ 	.short	0x0210
        /*00e6*/ 	.short	0x0054


	//----- nvinfo : EIATTR_SW_WAR
	.align		4
.L_37:
        /*00e8*/ 	.byte	0x04, 0x36
        /*00ea*/ 	.short	(.L_39 - .L_38)
.L_38:
        /*00ec*/ 	.word	0x00000008
.L_39:


//--------------------- .nv.callgraph             --------------------------
	.section	.nv.callgraph,"",@"SHT_CUDA_CALLGRAPH"
	.align	4
	.sectionentsize	8
	.align		4
        /*0000*/ 	.word	0x00000000
	.align		4
        /*0004*/ 	.word	0xffffffff
	.align		4
        /*0008*/ 	.word	0x00000000
	.align		4
        /*000c*/ 	.word	0xfffffffe
	.align		4
        /*0010*/ 	.word	0x00000000
	.align		4
        /*0014*/ 	.word	0xfffffffd
	.align		4
        /*0018*/ 	.word	0x00000000
	.align		4
        /*001c*/ 	.word	0xfffffffc


//--------------------- .text.triton_poi_fused__unsafe_index_add_hardtanh_hardtanh_backward_mul_sub_42 --------------------------
	.section	.text.triton_poi_fused__unsafe_index_add_hardtanh_hardtanh_backward_mul_sub_42,"ax",@progbits
	.sectionflags	@"SHF_BARRIERS=1"
	.align	128
        .global         triton_poi_fused__unsafe_index_add_hardtanh_hardtanh_backward_mul_sub_42
        .type           triton_poi_fused__unsafe_index_add_hardtanh_hardtanh_backward_mul_sub_42,@function
        .size           triton_poi_fused__unsafe_index_add_hardtanh_hardtanh_backward_mul_sub_42,(.L_x_1 - triton_poi_fused__unsafe_index_add_hardtanh_hardtanh_backward_mul_sub_42)
        .other          triton_poi_fused__unsafe_index_add_hardtanh_hardtanh_backward_mul_sub_42,@"STO_CUDA_ENTRY STV_DEFAULT"
triton_poi_fused__unsafe_index_add_hardtanh_hardtanh_backward_mul_sub_42:
.text.triton_poi_fused__unsafe_index_add_hardtanh_hardtanh_backward_mul_sub_42:
[----:B------:R-:W-:Y:S01]  /*0000*/  LDC R1, c[0x0][0x28] ;  /* 0x00000a00ff017b82 */ /* 0x000fe20000000800 */
[----:B------:R-:W1:Y:S07]  /*0010*/  S2R R0, SR_TID.X ;  /* 0x0000000000007919 */ /* 0x000e6e0000002100 */
[----:B------:R-:W2:Y:S01]  /*0020*/  LDC.64 R16, c[0x0][0x218] ;  /* 0x00008600ff107b82 */ /* 0x000ea20000000a00 */
[----:B------:R-:W-:Y:S01]  /*0030*/  ULDC.64 UR6, c[0x0][0x208] ;  /* 0x0000820000067ab9 */ /* 0x000fe20000000a00 */
[----:B------:R-:W-:Y:S01]  /*0040*/  ULDC.64 UR4, c[0x0][0x228] ;  /* 0x00008a0000047ab9 */ /* 0x000fe20000000a00 */
[----:B------:R-:W3:Y:S01]  /*0050*/  S2R R13, SR_CTAID.X ;  /* 0x00000000000d7919 */ /* 0x000ee20000002500 */
[----:B------:R-:W-:-:S04]  /*0060*/  ULDC.64 UR8, c[0x0][0x258] ;  /* 0x0000960000087ab9 */ /* 0x000fc80000000a00 */
[----:B------:R-:W4:Y:S08]  /*0070*/  LDC.64 R32, c[0x0][0x220] ;  /* 0x00008800ff207b82 */ /* 0x000f300000000a00 */
[----:B------:R-:W5:Y:S08]  /*0080*/  LDC.64 R22, c[0x0][0x230] ;  /* 0x00008c00ff167b82 */ /* 0x000f700000000a00 */
[----:B------:R-:W4:Y:S01]  /*0090*/  LDC.64 R34, c[0x0][0x238] ;  /* 0x00008e00ff227b82 */ /* 0x000f220000000a00 */
[----:B-1----:R-:W-:-:S02]  /*00a0*/  IMAD.SHL.U32 R21, R0, 0x8, RZ ;  /* 0x0000000800157824 */ /* 0x002fc400078e00ff */
[----:B---3--:R-:W-:-:S03]  /*00b0*/  IMAD.SHL.U32 R2, R13, 0x400, RZ ;  /* 0x000004000d027824 */ /* 0x008fc600078e00ff */
[----:B------:R-:W-:-:S04]  /*00c0*/  LOP3.LUT R21, R21, 0x3f8, RZ, 0xc0, !PT ;  /* 0x000003f815157812 */ /* 0x000fc800078ec0ff */
[----:B------:R-:W-:-:S04]  /*00d0*/  LOP3.LUT R3, R2, R21, RZ, 0xfc, !PT ;  /* 0x0000001502037212 */ /* 0x000fc800078efcff */
[----:B------:R-:W-:-:S04]  /*00e0*/  SHF.R.S32.HI R4, RZ, 0x1f, R3 ;  /* 0x0000001fff047819 */ /* 0x000fc80000011403 */
[----:B------:R-:W-:Y:S02]  /*00f0*/  LEA.HI R6, R4, R3, RZ, 0x4 ;  /* 0x0000000304067211 */ /* 0x000fe400078f20ff */
[----:B------:R-:W1:Y:S02]  /*0100*/  LDC.64 R4, c[0x0][0x240] ;  /* 0x00009000ff047b82 */ /* 0x000e640000000a00 */
[----:B------:R-:W-:Y:S02]  /*0110*/  SHF.R.S32.HI R20, RZ, 0x4, R6 ;  /* 0x00000004ff147819 */ /* 0x000fe40000011406 */
[----:B------:R-:W-:Y:S02]  /*0120*/  LOP3.LUT R12, R6, 0xfffffff0, RZ, 0xc0, !PT ;  /* 0xfffffff0060c7812 */ /* 0x000fe400078ec0ff */
[----:B------:R-:W-:-:S03]  /*0130*/  LEA.HI R7, R20, R20, RZ, 0x4 ;  /* 0x0000001414077211 */ /* 0x000fc600078f20ff */
[----:B------:R-:W-:Y:S01]  /*0140*/  IMAD.IADD R12, R3, 0x1, -R12 ;  /* 0x00000001030c7824 */ /* 0x000fe200078e0a0c */
[----:B------:R-:W-:-:S05]  /*0150*/  LOP3.LUT R7, R7, 0xfffffff0, RZ, 0xc0, !PT ;  /* 0xfffffff007077812 */ /* 0x000fca00078ec0ff */
[----:B------:R-:W-:-:S04]  /*0160*/  IMAD.IADD R20, R20, 0x1, -R7 ;  /* 0x0000000114147824 */ /* 0x000fc800078e0a07 */
[----:B--2---:R-:W-:-:S04]  /*0170*/  IMAD.WIDE R16, R20, 0x8, R16 ;  /* 0x0000000814107825 */ /* 0x004fc800078e0210 */
[----:B-1----:R-:W-:Y:S02]  /*0180*/  IMAD.WIDE R14, R20, 0x8, R4 ;  /* 0x00000008140e7825 */ /* 0x002fe400078e0204 */
[----:B------:R-:W2:Y:S02]  /*0190*/  LDG.E.EL.64 R16, desc[UR6][R16.64] ;  /* 0x0000000610107981 */ /* 0x000ea4000c2e1b00 */
[C---:B----4-:R-:W-:Y:S02]  /*01a0*/  IMAD.WIDE R8, R12.reuse, 0x8, R32 ;  /* 0x000000080c087825 */ /* 0x050fe400078e0220 */
[----:B------:R-:W3:Y:S02]  /*01b0*/  LDG.E.EL.64 R14, desc[UR6][R14.64] ;  /* 0x000000060e0e7981 */ /* 0x000ee4000c2e1b00 */
[----:B-----5:R-:W-:Y:S02]  /*01c0*/  IMAD.WIDE R4, R12, 0x8, R22 ;  /* 0x000000080c047825 */ /* 0x020fe400078e0216 */
[----:B------:R-:W4:Y:S04]  /*01d0*/  LDG.E.EL.128 R8, desc[UR6][R8.64] ;  /* 0x0000000608087981 */ /* 0x000f28000c2e1d00 */
[----:B------:R-:W5:Y:S01]  /*01e0*/  LDG.E.EL.128 R4, desc[UR6][R4.64] ;  /* 0x0000000604047981 */ /* 0x000f62000c2e1d00 */
[----:B------:R-:W-:-:S04]  /*01f0*/  SHF.R.S32.HI R29, RZ, 0x15, R13 ;  /* 0x00000015ff1d7819 */ /* 0x000fc8000001140d */
[----:B------:R-:W-:-:S04]  /*0200*/  SGXT R29, R29, 0x1 ;  /* 0x000000011d1d781a */ /* 0x000fc80000000200 */
[----:B------:R-:W-:-:S04]  /*0210*/  LEA.HI R28, R29, R3, RZ, 0x8 ;  /* 0x000000031d1c7211 */ /* 0x000fc800078f40ff */
[----:B------:R-:W-:-:S05]  /*0220*/  SHF.R.S32.HI R28, RZ, 0x8, R28 ;  /* 0x00000008ff1c7819 */ /* 0x000fca000001141c */
[----:B------:R-:W-:Y:S02]  /*0230*/  IMAD.SHL.U32 R28, R28, 0x40, RZ ;  /* 0x000000401c1c7824 */ /* 0x000fe400078e00ff */
[----:B0-----:R-:W-:Y:S01]  /*0240*/  IMAD.WIDE R12, R12, 0x4, R34 ;  /* 0x000000040c0c7825 */ /* 0x001fe200078e0222 */
[----:B------:R-:W-:Y:S02]  /*0250*/  LOP3.LUT R36, R2, 0x2, R21, 0xfe, !PT ;  /* 0x0000000202247812 */ /* 0x000fe400078efe15 */
[----:B--2---:R-:W-:-:S04]  /*0260*/  SHF.R.U32.HI R19, RZ, 0x1c, R17 ;  /* 0x0000001cff137819 */ /* 0x004fc80000011611 */
[----:B------:R-:W-:Y:S02]  /*0270*/  LOP3.LUT R19, R19, 0x8, RZ, 0xc0, !PT ;  /* 0x0000000813137812 */ /* 0x000fe400078ec0ff */
[----:B---3--:R-:W-:Y:S02]  /*0280*/  SHF.R.U32.HI R27, RZ, 0x1c, R15 ;  /* 0x0000001cff1b7819 */ /* 0x008fe4000001160f */
[----:B------:R-:W-:Y:S02]  /*0290*/  IADD3 R24, P0, R16, R19, RZ ;  /* 0x0000001310187210 */ /* 0x000fe40007f1e0ff */
[----:B------:R-:W-:Y:S02]  /*02a0*/  LOP3.LUT R27, R27, 0x8, RZ, 0xc0, !PT ;  /* 0x000000081b1b7812 */ /* 0x000fe400078ec0ff */
[----:B----4-:R-:W-:Y:S02]  /*02b0*/  LEA R19, P1, R8, UR4, 0x2 ;  /* 0x0000000408137c11 */ /* 0x010fe4000f8210ff */
[----:B------:R-:W-:-:S02]  /*02c0*/  IADD3 R27, P2, R14, R27, RZ ;  /* 0x0000001b0e1b7210 */ /* 0x000fc40007f5e0ff */
[--C-:B------:R-:W-:Y:S02]  /*02d0*/  SHF.R.U32.HI R18, RZ, 0x1a, R9.reuse ;  /* 0x0000001aff127819 */ /* 0x100fe40000011609 */
[----:B------:R-:W-:Y:S01]  /*02e0*/  LEA.HI.X R8, R8, UR5, R9, 0x2, P1 ;  /* 0x0000000508087c11 */ /* 0x000fe200088f1409 */
[----:B------:R-:W-:Y:S01]  /*02f0*/  IMAD.X R25, RZ, RZ, R17, P0 ;  /* 0x000000ffff197224 */ /* 0x000fe200000e0611 */
[----:B-----5:R-:W-:Y:S01]  /*0300*/  SHF.R.U32.HI R9, RZ, 0x1a, R5 ;  /* 0x0000001aff097819 */ /* 0x020fe20000011605 */
[----:B------:R-:W-:Y:S01]  /*0310*/  IMAD.X R26, RZ, RZ, R15, P2 ;  /* 0x000000ffff1a7224 */ /* 0x000fe200010e060f */
[----:B------:R-:W-:Y:S02]  /*0320*/  LOP3.LUT R18, R18, 0x20, RZ, 0xc0, !PT ;  /* 0x0000002012127812 */ /* 0x000fe400078ec0ff */
[----:B------:R-:W-:Y:S02]  /*0330*/  LEA R14, P1, R4, UR4, 0x2 ;  /* 0x00000004040e7c11 */ /* 0x000fe4000f8210ff */
[----:B------:R-:W-:-:S02]  /*0340*/  LOP3.LUT R9, R9, 0x20, RZ, 0xc0, !PT ;  /* 0x0000002009097812 */ /* 0x000fc400078ec0ff */
[----:B------:R-:W-:Y:S02]  /*0350*/  IADD3 R18, P0, R18, R19, RZ ;  /* 0x0000001312127210 */ /* 0x000fe40007f1e0ff */
[C---:B------:R-:W-:Y:S01]  /*0360*/  SHF.L.U64.HI R25, R24.reuse, 0x5, R25 ;  /* 0x0000000518197819 */ /* 0x040fe20000010219 */
[----:B------:R-:W-:Y:S01]  /*0370*/  IMAD.SHL.U32 R24, R24, 0x20, RZ ;  /* 0x0000002018187824 */ /* 0x000fe200078e00ff */
[----:B------:R-:W-:Y:S02]  /*0380*/  LEA.HI.X R5, R4, UR5, R5, 0x2, P1 ;  /* 0x0000000504057c11 */ /* 0x000fe400088f1405 */
[C---:B------:R-:W-:Y:S01]  /*0390*/  SHF.L.U64.HI R26, R27.reuse, 0x5, R26 ;  /* 0x000000051b1a7819 */ /* 0x040fe2000001021a */
[----:B------:R-:W-:Y:S01]  /*03a0*/  IMAD.SHL.U32 R27, R27, 0x20, RZ ;  /* 0x000000201b1b7824 */ /* 0x000fe200078e00ff */
[----:B------:R-:W-:Y:S01]  /*03b0*/  IADD3 R4, P1, R9, R14, RZ ;  /* 0x0000000e09047210 */ /* 0x000fe20007f3e0ff */
[----:B------:R-:W-:Y:S01]  /*03c0*/  IMAD.X R9, RZ, RZ, R8, P0 ;  /* 0x000000ffff097224 */ /* 0x000fe200000e0608 */
[----:B------:R-:W-:Y:S01]  /*03d0*/  IADD3 R16, P0, R24, R18, RZ ;  /* 0x0000001218107210 */ /* 0x000fe20007f1e0ff */
[----:B------:R-:W2:Y:S01]  /*03e0*/  LDG.E.EL.128 R12, desc[UR6][R12.64] ;  /* 0x000000060c0c7981 */ /* 0x000ea2000c2e1d00 */
[----:B------:R-:W-:Y:S01]  /*03f0*/  IADD3 R18, P2, R27, R18, RZ ;  /* 0x000000121b127210 */ /* 0x000fe20007f5e0ff */
[----:B------:R-:W-:Y:S01]  /*0400*/  IMAD.X R5, RZ, RZ, R5, P1 ;  /* 0x000000ffff057224 */ /* 0x000fe200008e0605 */
[----:B------:R-:W-:Y:S01]  /*0410*/  IADD3 R8, P1, R4, R24, RZ ;  /* 0x0000001804087210 */ /* 0x000fe20007f3e0ff */
[----:B------:R-:W-:-:S02]  /*0420*/  IMAD.X R17, R25, 0x1, R9, P0 ;  /* 0x0000000119117824 */ /* 0x000fc400000e0609 */
[----:B------:R-:W-:Y:S01]  /*0430*/  IMAD.X R19, R26, 0x1, R9, P2 ;  /* 0x000000011a137824 */ /* 0x000fe200010e0609 */
[----:B------:R-:W-:Y:S01]  /*0440*/  IADD3 R4, P3, R27, R4, RZ ;  /* 0x000000041b047210 */ /* 0x000fe20007f7e0ff */
[----:B------:R-:W-:Y:S02]  /*0450*/  IMAD.X R9, R5, 0x1, R25, P1 ;  /* 0x0000000105097824 */ /* 0x000fe400008e0619 */
[----:B------:R-:W-:-:S04]  /*0460*/  IMAD.WIDE R16, R28, 0x4, R16 ;  /* 0x000000041c107825 */ /* 0x000fc800078e0210 */
[----:B------:R-:W-:Y:S02]  /*0470*/  IMAD.WIDE R8, R28, 0x4, R8 ;  /* 0x000000041c087825 */ /* 0x000fe400078e0208 */
[----:B------:R-:W3:Y:S02]  /*0480*/  LDG.E.EL R16, desc[UR6][R16.64] ;  /* 0x0000000610107981 */ /* 0x000ee4000c2e1900 */
[----:B------:R-:W-:Y:S02]  /*0490*/  IMAD.X R5, R26, 0x1, R5, P3 ;  /* 0x000000011a057824 */ /* 0x000fe400018e0605 */
[C---:B------:R-:W-:Y:S01]  /*04a0*/  IMAD.WIDE R18, R28.reuse, 0x4, R18 ;  /* 0x000000041c127825 */ /* 0x040fe200078e0212 */
[----:B------:R-:W3:Y:S03]  /*04b0*/  LDG.E.EL R8, desc[UR6][R8.64] ;  /* 0x0000000608087981 */ /* 0x000ee6000c2e1900 */
[----:B------:R-:W-:-:S02]  /*04c0*/  IMAD.WIDE R4, R28, 0x4, R4 ;  /* 0x000000041c047825 */ /* 0x000fc400078e0204 */
[----:B------:R0:W4:Y:S04]  /*04d0*/  LDG.E.EL R18, desc[UR6][R18.64] ;  /* 0x0000000612127981 */ /* 0x000128000c2e1900 */
[----:B------:R1:W4:Y:S01]  /*04e0*/  LDG.E.EL R9, desc[UR6][R4.64] ;  /* 0x0000000604097981 */ /* 0x000322000c2e1900 */
[C---:B------:R-:W-:Y:S02]  /*04f0*/  LEA R38, P0, R10.reuse, UR4, 0x2 ;  /* 0x000000040a267c11 */ /* 0x040fe4000f8010ff */
[--C-:B------:R-:W-:Y:S02]  /*0500*/  SHF.R.U32.HI R31, RZ, 0x1a, R11.reuse ;  /* 0x0000001aff1f7819 */ /* 0x100fe4000001160b */
[----:B------:R-:W-:Y:S02]  /*0510*/  LEA.HI.X R30, R10, UR5, R11, 0x2, P0 ;  /* 0x000000050a1e7c11 */ /* 0x000fe400080f140b */
[----:B------:R-:W-:-:S04]  /*0520*/  LOP3.LUT R11, R31, 0x20, RZ, 0xc0, !PT ;  /* 0x000000201f0b7812 */ /* 0x000fc800078ec0ff */
[----:B0-----:R-:W-:Y:S02]  /*0530*/  IADD3 R19, P0, R11, R38, RZ ;  /* 0x000000260b137210 */ /* 0x001fe40007f1e0ff */
[C---:B------:R-:W-:Y:S02]  /*0540*/  LEA R11, P1, R6.reuse, UR4, 0x2 ;  /* 0x00000004060b7c11 */ /* 0x040fe4000f8210ff */
[--C-:B-1----:R-:W-:Y:S02]  /*0550*/  SHF.R.U32.HI R5, RZ, 0x1a, R7.reuse ;  /* 0x0000001aff057819 */ /* 0x102fe40000011607 */
[----:B------:R-:W-:Y:S01]  /*0560*/  LEA.HI.X R6, R6, UR5, R7, 0x2, P1 ;  /* 0x0000000506067c11 */ /* 0x000fe200088f1407 */
[----:B------:R-:W-:Y:S01]  /*0570*/  IMAD.X R7, RZ, RZ, R30, P0 ;  /* 0x000000ffff077224 */ /* 0x000fe200000e061e */
[----:B------:R-:W-:Y:S02]  /*0580*/  IADD3 R4, P0, R19, R24, RZ ;  /* 0x0000001813047210 */ /* 0x000fe40007f1e0ff */
[----:B------:R-:W-:-:S02]  /*0590*/  LEA.HI R10, R29, R36, RZ, 0x4 ;  /* 0x000000241d0a7211 */ /* 0x000fc400078f20ff */
[----:B------:R-:W-:Y:S01]  /*05a0*/  LOP3.LUT R30, R5, 0x20, RZ, 0xc0, !PT ;  /* 0x00000020051e7812 */ /* 0x000fe200078ec0ff */
[----:B------:R-:W-:Y:S01]  /*05b0*/  IMAD.X R5, R7, 0x1, R25, P0 ;  /* 0x0000000107057824 */ /* 0x000fe200000e0619 */
[----:B------:R-:W-:Y:S02]  /*05c0*/  LOP3.LUT R17, R10, 0xfffffff0, RZ, 0xc0, !PT ;  /* 0xfffffff00a117812 */ /* 0x000fe400078ec0ff */
[----:B------:R-:W-:Y:S01]  /*05d0*/  IADD3 R11, P0, R30, R11, RZ ;  /* 0x0000000b1e0b7210 */ /* 0x000fe20007f1e0ff */
[----:B------:R-:W-:-:S04]  /*05e0*/  IMAD.WIDE R4, R28, 0x4, R4 ;  /* 0x000000041c047825 */ /* 0x000fc800078e0204 */
[----:B------:R-:W-:Y:S02]  /*05f0*/  IMAD.IADD R10, R36, 0x1, -R17 ;  /* 0x00000001240a7824 */ /* 0x000fe400078e0a11 */
[----:B------:R-:W-:Y:S01]  /*0600*/  IMAD.X R36, RZ, RZ, R6, P0 ;  /* 0x000000ffff247224 */ /* 0x000fe200000e0606 */
[----:B------:R-:W-:Y:S01]  /*0610*/  IADD3 R30, P0, R11, R24, RZ ;  /* 0x000000180b1e7210 */ /* 0x000fe20007f1e0ff */
[----:B------:R0:W5:Y:S01]  /*0620*/  LDG.E.EL R17, desc[UR6][R4.64] ;  /* 0x0000000604117981 */ /* 0x000162000c2e1900 */
[----:B------:R-:W-:-:S03]  /*0630*/  IADD3 R6, P1, R27, R19, RZ ;  /* 0x000000131b067210 */ /* 0x000fc60007f3e0ff */
[----:B------:R-:W-:Y:S01]  /*0640*/  IMAD.X R31, R36, 0x1, R25, P0 ;  /* 0x00000001241f7824 */ /* 0x000fe200000e0619 */
[----:B0-----:R-:W-:Y:S01]  /*0650*/  IADD3 R4, P2, R27, R11, RZ ;  /* 0x0000000b1b047210 */ /* 0x001fe20007f5e0ff */
[----:B------:R-:W-:-:S04]  /*0660*/  IMAD.WIDE R30, R28, 0x4, R30 ;  /* 0x000000041c1e7825 */ /* 0x000fc800078e021e */
[C---:B------:R-:W-:Y:S02]  /*0670*/  IMAD.X R5, R26.reuse, 0x1, R36, P2 ;  /* 0x000000011a057824 */ /* 0x040fe400010e0624 */
[----:B------:R-:W-:Y:S01]  /*0680*/  IMAD.X R7, R26, 0x1, R7, P1 ;  /* 0x000000011a077824 */ /* 0x000fe200008e0607 */
[----:B------:R-:W5:Y:S01]  /*0690*/  LDG.E.EL R30, desc[UR6][R30.64] ;  /* 0x000000061e1e7981 */ /* 0x000f62000c2e1900 */
[----:B------:R-:W-:-:S04]  /*06a0*/  IMAD.WIDE R4, R28, 0x4, R4 ;  /* 0x000000041c047825 */ /* 0x000fc800078e0204 */
[----:B------:R-:W-:Y:S01]  /*06b0*/  IMAD.WIDE R6, R28, 0x4, R6 ;  /* 0x000000041c067825 */ /* 0x000fe200078e0206 */
[----:B------:R0:W5:Y:S04]  /*06c0*/  LDG.E.EL R31, desc[UR6][R4.64] ;  /* 0x00000006041f7981 */ /* 0x000168000c2e1900 */
[----:B------:R-:W5:Y:S01]  /*06d0*/  LDG.E.EL R19, desc[UR6][R6.64] ;  /* 0x0000000606137981 */ /* 0x000f62000c2e1900 */
[----:B0-----:R-:W-:-:S06]  /*06e0*/  IMAD.WIDE R4, R10, 0x8, R32 ;  /* 0x000000080a047825 */ /* 0x001fcc00078e0220 */
[----:B------:R-:W5:Y:S01]  /*06f0*/  LDG.E.EL.128 R4, desc[UR6][R4.64] ;  /* 0x0000000604047981 */ /* 0x000f62000c2e1d00 */
[----:B---3--:R-:W-:-:S04]  /*0700*/  FADD R11, -R16, R8 ;  /* 0x00000008100b7221 */ /* 0x008fc80000000100 */
[----:B--2---:R-:W-:Y:S01]  /*0710*/  FFMA R16, R12, R11, R16 ;  /* 0x0000000b0c107223 */ /* 0x004fe20000000010 */
[----:B------:R-:W-:-:S04]  /*0720*/  IMAD.WIDE R10, R10, 0x8, R22 ;  /* 0x000000080a0a7825 */ /* 0x000fc800078e0216 */
[----:B----4-:R-:W-:-:S04]  /*0730*/  FADD R9, -R18, R9 ;  /* 0x0000000912097221 */ /* 0x010fc80000000100 */
[----:B------:R-:W-:Y:S02]  /*0740*/  FFMA R18, R12, R9, R18 ;  /* 0x000000090c127223 */ /* 0x000fe40000000012 */
[----:B------:R-:W2:Y:S01]  /*0750*/  LDG.E.EL.128 R8, desc[UR6][R10.64] ;  /* 0x000000060a087981 */ /* 0x000ea2000c2e1d00 */
[----:B-----5:R-:W-:-:S04]  /*0760*/  FADD R36, -R17, R30 ;  /* 0x0000001e11247221 */ /* 0x020fc80000000100 */
[----:B------:R-:W-:Y:S01]  /*0770*/  FFMA R17, R13, R36, R17 ;  /* 0x000000240d117223 */ /* 0x000fe20000000011 */
[----:B------:R-:W-:-:S04]  /*0780*/  FADD R12, -R19, R31 ;  /* 0x0000001f130c7221 */ /* 0x000fc80000000100 */
[----:B------:R-:W-:Y:S01]  /*0790*/  FFMA R19, R13, R12, R19 ;  /* 0x0000000c0d137223 */ /* 0x000fe20000000013 */
[----:B------:R-:W-:Y:S02]  /*07a0*/  LOP3.LUT R12, R2, 0x4, R21, 0xfe, !PT ;  /* 0x00000004020c7812 */ /* 0x000fe400078efe15 */
[--C-:B------:R-:W-:Y:S02]  /*07b0*/  SHF.R.U32.HI R30, RZ, 0x1a, R5.reuse ;  /* 0x0000001aff1e7819 */ /* 0x100fe40000011605 */
[----:B------:R-:W-:Y:S02]  /*07c0*/  LEA R13, P0, R4, UR4, 0x2 ;  /* 0x00000004040d7c11 */ /* 0x000fe4000f8010ff */
[----:B------:R-:W-:Y:S02]  /*07d0*/  LOP3.LUT R30, R30, 0x20, RZ, 0xc0, !PT ;  /* 0x000000201e1e7812 */ /* 0x000fe400078ec0ff */
[----:B------:R-:W-:Y:S02]  /*07e0*/  LEA.HI.X R5, R4, UR5, R5, 0x2, P0 ;  /* 0x0000000504057c11 */ /* 0x000fe400080f1405 */
[----:B------:R-:W-:-:S02]  /*07f0*/  IADD3 R30, P0, R30, R13, RZ ;  /* 0x0000000d1e1e7210 */ /* 0x000fc40007f1e0ff */
[----:B------:R-:W-:-:S03]  /*0800*/  LEA.HI R4, R29, R12, RZ, 0x4 ;  /* 0x0000000c1d047211 */ /* 0x000fc600078f20ff */
[----:B------:R-:W-:Y:S01]  /*0810*/  IMAD.X R5, RZ, RZ, R5, P0 ;  /* 0x000000ffff057224 */ /* 0x000fe200000e0605 */
[----:B------:R-:W-:Y:S02]  /*0820*/  LOP3.LUT R13, R4, 0xfffffff0, RZ, 0xc0, !PT ;  /* 0xfffffff0040d7812 */ /* 0x000fe400078ec0ff */
[----:B------:R-:W-:Y:S02]  /*0830*/  LOP3.LUT R4, R2, 0x6, R21, 0xfe, !PT ;  /* 0x0000000602047812 */ /* 0x000fe400078efe15 */
[----:B------:R-:W-:Y:S02]  /*0840*/  IADD3 R36, P0, R30, R24, RZ ;  /* 0x000000181e247210 */ /* 0x000fe40007f1e0ff */
[----:B------:R-:W-:Y:S01]  /*0850*/  LEA.HI R29, R29, R4, RZ, 0x4 ;  /* 0x000000041d1d7211 */ /* 0x000fe200078f20ff */
[----:B------:R-:W-:Y:S02]  /*0860*/  IMAD.IADD R12, R12, 0x1, -R13 ;  /* 0x000000010c0c7824 */ /* 0x000fe400078e0a0d */
[----:B------:R-:W-:Y:S01]  /*0870*/  IMAD.X R37, R5, 0x1, R25, P0 ;  /* 0x0000000105257824 */ /* 0x000fe200000e0619 */
[----:B------:R-:W-:Y:S01]  /*0880*/  LOP3.LUT R13, R29, 0xfffffff0, RZ, 0xc0, !PT ;  /* 0xfffffff01d0d7812 */ /* 0x000fe200078ec0ff */
[----:B------:R-:W-:-:S04]  /*0890*/  IMAD.WIDE R36, R28, 0x4, R36 ;  /* 0x000000041c247825 */ /* 0x000fc800078e0224 */
[----:B------:R-:W-:Y:S02]  /*08a0*/  IMAD.IADD R13, R4, 0x1, -R13 ;  /* 0x00000001040d7824 */ /* 0x000fe400078e0a0d */
[----:B------:R0:W3:Y:S02]  /*08b0*/  LDG.E.EL R4, desc[UR6][R36.64] ;  /* 0x0000000624047981 */ /* 0x0000e4000c2e1900 */
[----:B0-----:R-:W0:Y:S01]  /*08c0*/  LDC.64 R36, c[0x0][0x248] ;  /* 0x00009200ff247b82 */ /* 0x001e220000000a00 */
[----:B------:R-:W-:-:S05]  /*08d0*/  IADD3 R30, P0, R27, R30, RZ ;  /* 0x0000001e1b1e7210 */ /* 0x000fca0007f1e0ff */
[----:B------:R-:W-:Y:S02]  /*08e0*/  IMAD.X R31, R26, 0x1, R5, P0 ;  /* 0x000000011a1f7824 */ /* 0x000fe400000e0605 */
[----:B------:R-:W-:-:S05]  /*08f0*/  IMAD.WIDE R30, R28, 0x4, R30 ;  /* 0x000000041c1e7825 */ /* 0x000fca00078e021e */
[----:B------:R1:W4:Y:S01]  /*0900*/  LDG.E.EL R21, desc[UR6][R30.64] ;  /* 0x000000061e157981 */ /* 0x000322000c2e1900 */
[----:B0-----:R-:W-:Y:S01]  /*0910*/  IMAD.WIDE R36, R20, 0x4, R36 ;  /* 0x0000000414247825 */ /* 0x001fe200078e0224 */
[--C-:B--2---:R-:W-:Y:S02]  /*0920*/  SHF.R.U32.HI R5, RZ, 0x1a, R9.reuse ;  /* 0x0000001aff057819 */ /* 0x104fe40000011609 */
[C---:B------:R-:W-:Y:S02]  /*0930*/  LEA R20, P0, R8.reuse, UR4, 0x2 ;  /* 0x0000000408147c11 */ /* 0x040fe4000f8010ff */
[----:B------:R-:W-:Y:S02]  /*0940*/  LOP3.LUT R5, R5, 0x20, RZ, 0xc0, !PT ;  /* 0x0000002005057812 */ /* 0x000fe400078ec0ff */
[----:B------:R-:W-:Y:S02]  /*0950*/  LEA.HI.X R8, R8, UR5, R9, 0x2, P0 ;  /* 0x0000000508087c11 */ /* 0x000fe400080f1409 */
[----:B------:R-:W-:-:S04]  /*0960*/  IADD3 R5, P0, R5, R20, RZ ;  /* 0x0000001405057210 */ /* 0x000fc80007f1e0ff */
[----:B-1----:R-:W-:Y:S01]  /*0970*/  IADD3 R30, P1, R27, R5, RZ ;  /* 0x000000051b1e7210 */ /* 0x002fe20007f3e0ff */
[----:B------:R-:W-:Y:S01]  /*0980*/  IMAD.X R20, RZ, RZ, R8, P0 ;  /* 0x000000ffff147224 */ /* 0x000fe200000e0608 */
[----:B------:R-:W-:-:S03]  /*0990*/  IADD3 R8, P0, R5, R24, RZ ;  /* 0x0000001805087210 */ /* 0x000fc60007f1e0ff */
[----:B------:R-:W-:Y:S02]  /*09a0*/  IMAD.X R31, R26, 0x1, R20, P1 ;  /* 0x000000011a1f7824 */ /* 0x000fe400008e0614 */
[----:B------:R-:W-:Y:S01]  /*09b0*/  IMAD.X R9, R20, 0x1, R25, P0 ;  /* 0x0000000114097824 */ /* 0x000fe200000e0619 */
[----:B------:R-:W-:Y:S02]  /*09c0*/  SHF.R.U32.HI R20, RZ, 0x1a, R7 ;  /* 0x0000001aff147819 */ /* 0x000fe40000011607 */
[----:B------:R-:W-:Y:S02]  /*09d0*/  LEA R29, P0, R6, UR4, 0x2 ;  /* 0x00000004061d7c11 */ /* 0x000fe4000f8010ff */
[----:B------:R-:W-:Y:S01]  /*09e0*/  LOP3.LUT R20, R20, 0x20, RZ, 0xc0, !PT ;  /* 0x0000002014147812 */ /* 0x000fe200078ec0ff */
[----:B------:R-:W-:Y:S01]  /*09f0*/  IMAD.WIDE R30, R28, 0x4, R30 ;  /* 0x000000041c1e7825 */ /* 0x000fe200078e021e */
[----:B------:R-:W-:Y:S02]  /*0a00*/  LEA.HI.X R7, R6, UR5, R7, 0x2, P0 ;  /* 0x0000000506077c11 */ /* 0x000fe400080f1407 */
[----:B------:R-:W-:Y:S01]  /*0a10*/  IADD3 R6, P0, R20, R29, RZ ;  /* 0x0000001d14067210 */ /* 0x000fe20007f1e0ff */
[----:B------:R-:W-:Y:S01]  /*0a20*/  IMAD.WIDE R8, R28, 0x4, R8 ;  /* 0x000000041c087825 */ /* 0x000fe200078e0208 */
[----:B------:R0:W4:Y:S03]  /*0a30*/  LDG.E.EL R5, desc[UR6][R30.64] ;  /* 0x000000061e057981 */ /* 0x000126000c2e1900 */
[----:B------:R-:W-:-:S02]  /*0a40*/  IMAD.X R7, RZ, RZ, R7, P0 ;  /* 0x000000ffff077224 */ /* 0x000fc400000e0607 */
[----:B------:R1:W3:Y:S01]  /*0a50*/  LDG.E.EL R9, desc[UR6][R8.64] ;  /* 0x0000000608097981 */ /* 0x0002e2000c2e1900 */
[----:B0-----:R-:W-:Y:S02]  /*0a60*/  IADD3 R30, P0, R6, R24, RZ ;  /* 0x00000018061e7210 */ /* 0x001fe40007f1e0ff */
[----:B------:R-:W-:Y:S02]  /*0a70*/  IADD3 R6, P1, R27, R6, RZ ;  /* 0x000000061b067210 */ /* 0x000fe40007f3e0ff */
[----:B-1----:R-:W-:Y:S01]  /*0a80*/  SHF.R.U32.HI R8, RZ, 0x1a, R11 ;  /* 0x0000001aff087819 */ /* 0x002fe2000001160b */
[----:B------:R-:W-:Y:S01]  /*0a90*/  IMAD.X R31, R7, 0x1, R25, P0 ;  /* 0x00000001071f7824 */ /* 0x000fe200000e0619 */
[----:B------:R-:W-:Y:S01]  /*0aa0*/  LEA R29, P0, R10, UR4, 0x2 ;  /* 0x000000040a1d7c11 */ /* 0x000fe2000f8010ff */
[----:B------:R-:W-:Y:S01]  /*0ab0*/  IMAD.X R7, R26, 0x1, R7, P1 ;  /* 0x000000011a077824 */ /* 0x000fe200008e0607 */
[----:B------:R-:W-:Y:S01]  /*0ac0*/  LOP3.LUT R8, R8, 0x20, RZ, 0xc0, !PT ;  /* 0x0000002008087812 */ /* 0x000fe200078ec0ff */
[----:B------:R-:W-:Y:S01]  /*0ad0*/  IMAD.WIDE R30, R28, 0x4, R30 ;  /* 0x000000041c1e7825 */ /* 0x000fe200078e021e */
[----:B------:R-:W-:-:S02]  /*0ae0*/  LEA.HI.X R10, R10, UR5, R11, 0x2, P0 ;  /* 0x000000050a0a7c11 */ /* 0x000fc400080f140b */
[----:B------:R-:W-:Y:S01]  /*0af0*/  IADD3 R11, P0, R8, R29, RZ ;  /* 0x0000001d080b7210 */ /* 0x000fe20007f1e0ff */
[----:B------:R-:W-:Y:S02]  /*0b00*/  IMAD.WIDE R6, R28, 0x4, R6 ;  /* 0x000000041c067825 */ /* 0x000fe400078e0206 */
[----:B------:R-:W2:Y:S02]  /*0b10*/  LDG.E.EL R30, desc[UR6][R30.64] ;  /* 0x000000061e1e7981 */ /* 0x000ea4000c2e1900 */
[----:B------:R-:W-:Y:S02]  /*0b20*/  IMAD.X R10, RZ, RZ, R10, P0 ;  /* 0x000000ffff0a7224 */ /* 0x000fe400000e060a */
[----:B------:R0:W5:Y:S02]  /*0b30*/  LDG.E.EL R31, desc[UR6][R6.64] ;  /* 0x00000006061f7981 */ /* 0x000164000c2e1900 */
[----:B0-----:R-:W-:-:S05]  /*0b40*/  IADD3 R6, P0, R11, R24, RZ ;  /* 0x000000180b067210 */ /* 0x001fca0007f1e0ff */
[----:B------:R-:W-:Y:S02]  /*0b50*/  IMAD.X R7, R10, 0x1, R25, P0 ;  /* 0x000000010a077824 */ /* 0x000fe400000e0619 */
[----:B------:R-:W-:-:S05]  /*0b60*/  IMAD.WIDE R6, R28, 0x4, R6 ;  /* 0x000000041c067825 */ /* 0x000fca00078e0206 */
[----:B------:R0:W2:Y:S02]  /*0b70*/  LDG.E.EL R8, desc[UR6][R6.64] ;  /* 0x0000000606087981 */ /* 0x0000a4000c2e1900 */
[----:B0-----:R-:W-:-:S05]  /*0b80*/  IADD3 R6, P0, R27, R11, RZ ;  /* 0x0000000b1b067210 */ /* 0x001fca0007f1e0ff */
[----:B------:R-:W-:Y:S02]  /*0b90*/  IMAD.X R7, R26, 0x1, R10, P0 ;  /* 0x000000011a077824 */ /* 0x000fe400000e060a */
[----:B------:R-:W-:-:S05]  /*0ba0*/  IMAD.WIDE R6, R28, 0x4, R6 ;  /* 0x000000041c067825 */ /* 0x000fca00078e0206 */
[----:B------:R-:W5:Y:S01]  /*0bb0*/  LDG.E.EL R29, desc[UR6][R6.64] ;  /* 0x00000006061d7981 */ /* 0x000f62000c2e1900 */
[----:B----4-:R-:W-:Y:S01]  /*0bc0*/  FADD R10, -R21, R5 ;  /* 0x00000005150a7221 */ /* 0x010fe20000000100 */
[----:B---3--:R-:W-:-:S04]  /*0bd0*/  FADD R9, -R4, R9 ;  /* 0x0000000904097221 */ /* 0x008fc80000000100 */
[----:B------:R-:W-:Y:S01]  /*0be0*/  FFMA R20, R14, R9, R4 ;  /* 0x000000090e147223 */ /* 0x000fe20000000004 */
[----:B------:R-:W-:-:S06]  /*0bf0*/  IMAD.WIDE R4, R12, 0x8, R32 ;  /* 0x000000080c047825 */ /* 0x000fcc00078e0220 */
[----:B------:R-:W3:Y:S01]  /*0c00*/  LDG.E.EL.128 R4, desc[UR6][R4.64] ;  /* 0x0000000604047981 */ /* 0x000ee2000c2e1d00 */
[----:B------:R-:W-:Y:S01]  /*0c10*/  FFMA R21, R14, R10, R21 ;  /* 0x0000000a0e157223 */ /* 0x000fe20000000015 */
[----:B--2---:R-:W-:-:S04]  /*0c20*/  FADD R8, -R30, R8 ;  /* 0x000000081e087221 */ /* 0x004fc80000000100 */
[----:B------:R-:W-:Y:S01]  /*0c30*/  FFMA R30, R15, R8, R30 ;  /* 0x000000080f1e7223 */ /* 0x000fe2000000001e */
[----:B------:R-:W-:-:S06]  /*0c40*/  IMAD.WIDE R8, R12, 0x8, R22 ;  /* 0x000000080c087825 */ /* 0x000fcc00078e0216 */
[----:B------:R-:W2:Y:S01]  /*0c50*/  LDG.E.EL.128 R8, desc[UR6][R8.64] ;  /* 0x0000000608087981 */ /* 0x000ea2000c2e1d00 */
[----:B-----5:R-:W-:Y:S01]  /*0c60*/  FADD R14, -R31, R29 ;  /* 0x0000001d1f0e7221 */ /* 0x020fe20000000100 */
[----:B------:R-:W-:Y:S02]  /*0c70*/  IMAD.WIDE R40, R13, 0x8, R32 ;  /* 0x000000080d287825 */ /* 0x000fe400078e0220 */
[----:B------:R-:W4:Y:S02]  /*0c80*/  LDG.E.EL R29, desc[UR6][R36.64] ;  /* 0x00000006241d7981 */ /* 0x000f24000c2e1900 */
[----:B------:R-:W-:Y:S01]  /*0c90*/  FFMA R31, R15, R14, R31 ;  /* 0x0000000e0f1f7223 */ /* 0x000fe2000000001f */
[----:B------:R-:W-:-:S04]  /*0ca0*/  IMAD.WIDE R38, R13, 0x8, R22 ;  /* 0x000000080d267825 */ /* 0x000fc800078e0216 */
[----:B------:R-:W-:Y:S01]  /*0cb0*/  IMAD.WIDE R12, R12, 0x4, R34 ;  /* 0x000000040c0c7825 */ /* 0x000fe200078e0222 */
[--C-:B---3--:R-:W-:Y:S02]  /*0cc0*/  SHF.R.U32.HI R15, RZ, 0x1a, R5.reuse ;  /* 0x0000001aff0f7819 */ /* 0x108fe40000011605 */
[C---:B------:R-:W-:Y:S02]  /*0cd0*/  LEA R14, P0, R4.reuse, UR4, 0x2 ;  /* 0x00000004040e7c11 */ /* 0x040fe4000f8010ff */
[----:B------:R-:W-:Y:S02]  /*0ce0*/  LOP3.LUT R15, R15, 0x20, RZ, 0xc0, !PT ;  /* 0x000000200f0f7812 */ /* 0x000fe400078ec0ff */
[----:B------:R-:W-:Y:S02]  /*0cf0*/  LEA.HI.X R4, R4, UR5, R5, 0x2, P0 ;  /* 0x0000000504047c11 */ /* 0x000fe400080f1405 */
[----:B------:R-:W-:-:S05]  /*0d00*/  IADD3 R5, P0, R15, R14, RZ ;  /* 0x0000000e0f057210 */ /* 0x000fca0007f1e0ff */
[----:B------:R-:W-:Y:S01]  /*0d10*/  IMAD.X R15, RZ, RZ, R4, P0 ;  /* 0x000000ffff0f7224 */ /* 0x000fe200000e0604 */
[----:B------:R-:W-:Y:S02]  /*0d20*/  IADD3 R4, P0, R5, R24, RZ ;  /* 0x0000001805047210 */ /* 0x000fe40007f1e0ff */
[----:B------:R-:W-:-:S03]  /*0d30*/  IADD3 R14, P1, R27, R5, RZ ;  /* 0x000000051b0e7210 */ /* 0x000fc60007f3e0ff */
[----:B------:R-:W-:Y:S02]  /*0d40*/  IMAD.X R5, R15, 0x1, R25, P0 ;  /* 0x000000010f057824 */ /* 0x000fe400000e0619 */
[----:B------:R-:W-:Y:S02]  /*0d50*/  IMAD.X R15, R26, 0x1, R15, P1 ;  /* 0x000000011a0f7824 */ /* 0x000fe400008e060f */
[----:B------:R-:W-:-:S04]  /*0d60*/  IMAD.WIDE R32, R28, 0x4, R4 ;  /* 0x000000041c207825 */ /* 0x000fc800078e0204 */
[----:B------:R-:W-:Y:S02]  /*0d70*/  IMAD.WIDE R4, R28, 0x4, R14 ;  /* 0x000000041c047825 */ /* 0x000fe400078e020e */
[----:B------:R-:W3:Y:S04]  /*0d80*/  LDG.E.EL R32, desc[UR6][R32.64] ;  /* 0x0000000620207981 */ /* 0x000ee8000c2e1900 */
[----:B------:R-:W5:Y:S01]  /*0d90*/  LDG.E.EL R4, desc[UR6][R4.64] ;  /* 0x0000000604047981 */ /* 0x000f62000c2e1900 */
[----:B--2---:R-:W-:Y:S02]  /*0da0*/  SHF.R.U32.HI R14, RZ, 0x1a, R9 ;  /* 0x0000001aff0e7819 */ /* 0x004fe40000011609 */
[----:B------:R-:W-:Y:S02]  /*0db0*/  LEA R15, P0, R8, UR4, 0x2 ;  /* 0x00000004080f7c11 */ /* 0x000fe4000f8010ff */
[----:B------:R-:W-:-:S02]  /*0dc0*/  LOP3.LUT R14, R14, 0x20, RZ, 0xc0, !PT ;  /* 0x000000200e0e7812 */ /* 0x000fc400078ec0ff */
[----:B------:R-:W-:Y:S02]  /*0dd0*/  LEA.HI.X R8, R8, UR5, R9, 0x2, P0 ;  /* 0x0000000508087c11 */ /* 0x000fe400080f1409 */
[----:B------:R-:W-:-:S05]  /*0de0*/  IADD3 R14, P0, R14, R15, RZ ;  /* 0x0000000f0e0e7210 */ /* 0x000fca0007f1e0ff */
[----:B------:R-:W-:Y:S01]  /*0df0*/  IMAD.X R15, RZ, RZ, R8, P0 ;  /* 0x000000ffff0f7224 */ /* 0x000fe200000e0608 */
[----:B------:R-:W-:-:S05]  /*0e00*/  IADD3 R8, P0, R14, R24, RZ ;  /* 0x000000180e087210 */ /* 0x000fca0007f1e0ff */
[----:B------:R-:W-:Y:S01]  /*0e10*/  IMAD.X R9, R15, 0x1, R25, P0 ;  /* 0x000000010f097824 */ /* 0x000fe200000e0619 */
[----:B------:R-:W-:Y:S01]  /*0e20*/  IADD3 R14, P0, R27, R14, RZ ;  /* 0x0000000e1b0e7210 */ /* 0x000fe20007f1e0ff */
[----:B------:R-:W-:-:S04]  /*0e30*/  IMAD.WIDE R8, R28, 0x4, R8 ;  /* 0x000000041c087825 */ /* 0x000fc800078e0208 */
[----:B------:R-:W-:Y:S02]  /*0e40*/  IMAD.X R15, R26, 0x1, R15, P0 ;  /* 0x000000011a0f7824 */ /* 0x000fe400000e060f */
[----:B------:R-:W3:Y:S01]  /*0e50*/  LDG.E.EL R8, desc[UR6][R8.64] ;  /* 0x0000000608087981 */ /* 0x000ee2000c2e1900 */
[----:B------:R-:W-:-:S05]  /*0e60*/  IMAD.WIDE R14, R28, 0x4, R14 ;  /* 0x000000041c0e7825 */ /* 0x000fca00078e020e */
[----:B------:R-:W5:Y:S04]  /*0e70*/  LDG.E.EL R5, desc[UR6][R14.64] ;  /* 0x000000060e057981 */ /* 0x000f68000c2e1900 */
[----:B------:R-:W2:Y:S01]  /*0e80*/  LDG.E.EL.128 R12, desc[UR6][R12.64] ;  /* 0x000000060c0c7981 */ /* 0x000ea2000c2e1d00 */
[----:B------:R-:W-:-:S04]  /*0e90*/  SHF.R.U32.HI R34, RZ, 0x1a, R7 ;  /* 0x0000001aff227819 */ /* 0x000fc80000011607 */
[----:B------:R-:W-:Y:S01]  /*0ea0*/  LOP3.LUT R34, R34, 0x20, RZ, 0xc0, !PT ;  /* 0x0000002022227812 */ /* 0x000fe200078ec0ff */
[----:B---3--:R-:W-:-:S04]  /*0eb0*/  FADD R23, -R32, R8 ;  /* 0x0000000820177221 */ /* 0x008fc80000000100 */
[----:B--2---:R-:W-:Y:S01]  /*0ec0*/  FFMA R32, R12, R23, R32 ;  /* 0x000000170c207223 */ /* 0x004fe20000000020 */
[----:B------:R-:W-:-:S04]  /*0ed0*/  LEA R23, P0, R6, UR4, 0x2 ;  /* 0x0000000406177c11 */ /* 0x000fc8000f8010ff */
[----:B------:R-:W-:Y:S02]  /*0ee0*/  LEA.HI.X R6, R6, UR5, R7, 0x2, P0 ;  /* 0x0000000506067c11 */ /* 0x000fe400080f1407 */
[----:B------:R-:W-:-:S05]  /*0ef0*/  IADD3 R34, P0, R34, R23, RZ ;  /* 0x0000001722227210 */ /* 0x000fca0007f1e0ff */
[----:B------:R-:W-:Y:S01]  /*0f00*/  IMAD.X R8, RZ, RZ, R6, P0 ;  /* 0x000000ffff087224 */ /* 0x000fe200000e0606 */
[----:B------:R-:W-:Y:S02]  /*0f10*/  IADD3 R6, P0, R34, R24, RZ ;  /* 0x0000001822067210 */ /* 0x000fe40007f1e0ff */
[----:B------:R-:W-:-:S03]  /*0f20*/  IADD3 R34, P1, R27, R34, RZ ;  /* 0x000000221b227210 */ /* 0x000fc60007f3e0ff */
[----:B------:R-:W-:Y:S02]  /*0f30*/  IMAD.X R7, R8, 0x1, R25, P0 ;  /* 0x0000000108077824 */ /* 0x000fe400000e0619 */
[----:B------:R-:W-:Y:S01]  /*0f40*/  IMAD.X R35, R26, 0x1, R8, P1 ;  /* 0x000000011a237824 */ /* 0x000fe200008e0608 */
[--C-:B------:R-:W-:Y:S02]  /*0f50*/  SHF.R.U32.HI R8, RZ, 0x1a, R11.reuse ;  /* 0x0000001aff087819 */ /* 0x100fe4000001160b */
[----:B------:R-:W-:Y:S02]  /*0f60*/  LEA R9, P0, R10, UR4, 0x2 ;  /* 0x000000040a097c11 */ /* 0x000fe4000f8010ff */
[----:B------:R-:W-:Y:S02]  /*0f70*/  LOP3.LUT R8, R8, 0x20, RZ, 0xc0, !PT ;  /* 0x0000002008087812 */ /* 0x000fe400078ec0ff */
[----:B------:R-:W-:Y:S02]  /*0f80*/  LEA.HI.X R10, R10, UR5, R11, 0x2, P0 ;  /* 0x000000050a0a7c11 */ /* 0x000fe400080f140b */
[----:B------:R-:W-:Y:S01]  /*0f90*/  IADD3 R8, P0, R8, R9, RZ ;  /* 0x0000000908087210 */ /* 0x000fe20007f1e0ff */
[----:B------:R-:W-:-:S04]  /*0fa0*/  IMAD.WIDE R6, R28, 0x4, R6 ;  /* 0x000000041c067825 */ /* 0x000fc800078e0206 */
[----:B------:R-:W-:Y:S01]  /*0fb0*/  IMAD.X R9, RZ, RZ, R10, P0 ;  /* 0x000000ffff097224 */ /* 0x000fe200000e060a */
[----:B------:R-:W-:Y:S01]  /*0fc0*/  IADD3 R22, P0, R8, R24, RZ ;  /* 0x0000001808167210 */ /* 0x000fe20007f1e0ff */
[----:B------:R0:W2:Y:S04]  /*0fd0*/  LDG.E.EL R33, desc[UR6][R6.64] ;  /* 0x0000000606217981 */ /* 0x0000a8000c2e1900 */
[----:B------:R-:W-:Y:S01]  /*0fe0*/  IMAD.X R23, R9, 0x1, R25, P0 ;  /* 0x0000000109177824 */ /* 0x000fe200000e0619 */
[----:B0-----:R-:W-:Y:S01]  /*0ff0*/  IADD3 R6, P1, R27, R8, RZ ;  /* 0x000000081b067210 */ /* 0x001fe20007f3e0ff */
[----:B------:R-:W-:-:S04]  /*1000*/  IMAD.WIDE R22, R28, 0x4, R22 ;  /* 0x000000041c167825 */ /* 0x000fc800078e0216 */
[----:B------:R-:W-:Y:S02]  /*1010*/  IMAD.X R7, R26, 0x1, R9, P1 ;  /* 0x000000011a077824 */ /* 0x000fe400008e0609 */
[C---:B------:R-:W-:Y:S01]  /*1020*/  IMAD.WIDE R34, R28.reuse, 0x4, R34 ;  /* 0x000000041c227825 */ /* 0x040fe200078e0222 */
[----:B------:R-:W2:Y:S03]  /*1030*/  LDG.E.EL R22, desc[UR6][R22.64] ;  /* 0x0000000616167981 */ /* 0x000ea6000c2e1900 */
[----:B------:R-:W-:Y:S01]  /*1040*/  IMAD.WIDE R6, R28, 0x4, R6 ;  /* 0x000000041c067825 */ /* 0x000fe200078e0206 */
[----:B------:R-:W3:Y:S04]  /*1050*/  LDG.E.EL.128 R8, desc[UR6][R40.64] ;  /* 0x0000000628087981 */ /* 0x000ee8000c2e1d00 */
[----:B------:R-:W3:Y:S04]  /*1060*/  LDG.E.EL R34, desc[UR6][R34.64] ;  /* 0x0000000622227981 */ /* 0x000ee8000c2e1900 */
[----:B------:R-:W3:Y:S01]  /*1070*/  LDG.E.EL R23, desc[UR6][R6.64] ;  /* 0x0000000606177981 */ /* 0x000ee2000c2e1900 */
[----:B-----5:R-:W-:-:S04]  /*1080*/  FADD R5, -R4, R5 ;  /* 0x0000000504057221 */ /* 0x020fc80000000100 */
[----:B------:R-:W-:Y:S01]  /*1090*/  FFMA R37, R12, R5, R4 ;  /* 0x000000050c257223 */ /* 0x000fe20000000004 */
[----:B------:R-:W-:Y:S01]  /*10a0*/  FADD R18, -R16, R18 ;  /* 0x0000001210127221 */ /* 0x000fe20000000100 */
[----:B------:R-:W5:Y:S01]  /*10b0*/  LDG.E.EL.128 R4, desc[UR6][R38.64] ;  /* 0x0000000626047981 */ /* 0x000f62000c2e1d00 */
[----:B--2---:R-:W-:Y:S01]  /*10c0*/  FADD R12, -R33, R22 ;  /* 0x00000016210c7221 */ /* 0x004fe20000000100 */
[----:B---3--:R-:W-:Y:S02]  /*10d0*/  FADD R35, -R34, R23 ;  /* 0x0000001722237221 */ /* 0x008fe40000000100 */
[----:B------:R-:W0:Y:S01]  /*10e0*/  LDC.64 R22, c[0x0][0x210] ;  /* 0x00008400ff167b82 */ /* 0x000e220000000a00 */
[----:B------:R-:W-:Y:S01]  /*10f0*/  FFMA R33, R13, R12, R33 ;  /* 0x0000000c0d217223 */ /* 0x000fe20000000021 */
[----:B------:R-:W-:Y:S01]  /*1100*/  FADD R12, -R17, R19 ;  /* 0x00000013110c7221 */ /* 0x000fe20000000100 */
[----:B------:R-:W-:Y:S01]  /*1110*/  FFMA R34, R13, R35, R34 ;  /* 0x000000230d227223 */ /* 0x000fe20000000022 */
[C---:B----4-:R-:W-:Y:S01]  /*1120*/  FFMA R35, R29.reuse, R18, R16 ;  /* 0x000000121d237223 */ /* 0x050fe20000000010 */
[----:B------:R-:W-:Y:S01]  /*1130*/  FADD R13, -R20, R21 ;  /* 0x00000015140d7221 */ /* 0x000fe20000000100 */
[----:B------:R-:W-:-:S03]  /*1140*/  FFMA R12, R29, R12, R17 ;  /* 0x0000000c1d0c7223 */ /* 0x000fc60000000011 */
[----:B------:R-:W-:Y:S01]  /*1150*/  FFMA R13, R29, R13, R20 ;  /* 0x0000000d1d0d7223 */ /* 0x000fe20000000014 */
[----:B------:R-:W-:Y:S02]  /*1160*/  SHF.R.U32.HI R36, RZ, 0x1a, R9 ;  /* 0x0000001aff247819 */ /* 0x000fe40000011609 */
[----:B------:R-:W-:Y:S01]  /*1170*/  LEA R19, P0, R8, UR4, 0x2 ;  /* 0x0000000408137c11 */ /* 0x000fe2000f8010ff */
[----:B0-----:R-:W-:-:S05]  /*1180*/  IMAD.WIDE R16, R3, 0x4, R22 ;  /* 0x0000000403107825 */ /* 0x001fca00078e0216 */
[----:B------:R-:W2:Y:S01]  /*1190*/  LDG.E.128 R20, desc[UR6][R16.64] ;  /* 0x0000000610147981 */ /* 0x000ea2000c1e1d00 */
[----:B------:R-:W-:Y:S02]  /*11a0*/  LOP3.LUT R36, R36, 0x20, RZ, 0xc0, !PT ;  /* 0x0000002024247812 */ /* 0x000fe400078ec0ff */
[----:B------:R-:W-:Y:S02]  /*11b0*/  LEA.HI.X R18, R8, UR5, R9, 0x2, P0 ;  /* 0x0000000508127c11 */ /* 0x000fe400080f1409 */
[----:B------:R-:W-:Y:S01]  /*11c0*/  IADD3 R36, P0, R36, R19, RZ ;  /* 0x0000001324247210 */ /* 0x000fe20007f1e0ff */
[----:B------:R-:W-:-:S04]  /*11d0*/  FADD R9, -R32, R37 ;  /* 0x0000002520097221 */ /* 0x000fc80000000100 */
[----:B------:R-:W-:Y:S01]  /*11e0*/  IMAD.X R37, RZ, RZ, R18, P0 ;  /* 0x000000ffff257224 */ /* 0x000fe200000e0612 */
[----:B------:R-:W-:-:S05]  /*11f0*/  IADD3 R18, P0, R36, R24, RZ ;  /* 0x0000001824127210 */ /* 0x000fca0007f1e0ff */
[----:B------:R-:W-:Y:S02]  /*1200*/  IMAD.X R19, R37, 0x1, R25, P0 ;  /* 0x0000000125137824 */ /* 0x000fe400000e0619 */
[----:B------:R-:W-:-:S04]  /*1210*/  IMAD.WIDE R18, R28, 0x4, R18 ;  /* 0x000000041c127825 */ /* 0x000fc800078e0212 */
[----:B------:R-:W-:Y:S02]  /*1220*/  FADD R8, -R30, R31 ;  /* 0x0000001f1e087221 */ /* 0x000fe40000000100 */
[----:B------:R-:W3:Y:S04]  /*1230*/  LDG.E.EL R31, desc[UR6][R18.64] ;  /* 0x00000006121f7981 */ /* 0x000ee8000c2e1900 */
[----:B------:R-:W4:Y:S01]  /*1240*/  LDG.E.128 R16, desc[UR6][R16.64+0x10] ;  /* 0x0000100610107981 */ /* 0x000f22000c1e1d00 */
[----:B------:R-:W-:Y:S01]  /*1250*/  FFMA R8, R29, R8, R30 ;  /* 0x000000081d087223 */ /* 0x000fe2000000001e */
[----:B------:R-:W-:Y:S01]  /*1260*/  FADD R30, -R33, R34 ;  /* 0x00000022211e7221 */ /* 0x000fe20000000100 */
[----:B------:R-:W-:-:S03]  /*1270*/  FFMA R9, R29, R9, R32 ;  /* 0x000000091d097223 */ /* 0x000fc60000000020 */
[----:B------:R-:W-:Y:S01]  /*1280*/  FFMA R30, R29, R30, R33 ;  /* 0x0000001e1d1e7223 */ /* 0x000fe20000000021 */
[C---:B-----5:R-:W-:Y:S02]  /*1290*/  LEA R33, P0, R4.reuse, UR4, 0x2 ;  /* 0x0000000404217c11 */ /* 0x060fe4000f8010ff */
[----:B------:R-:W-:Y:S02]  /*12a0*/  IADD3 R36, P1, R27, R36, RZ ;  /* 0x000000241b247210 */ /* 0x000fe40007f3e0ff */
[--C-:B------:R-:W-:Y:S02]  /*12b0*/  SHF.R.U32.HI R32, RZ, 0x1a, R5.reuse ;  /* 0x0000001aff207819 */ /* 0x100fe40000011605 */
[----:B------:R-:W-:Y:S01]  /*12c0*/  LEA.HI.X R34, R4, UR5, R5, 0x2, P0 ;  /* 0x0000000504227c11 */ /* 0x000fe200080f1405 */
[----:B------:R-:W-:Y:S01]  /*12d0*/  IMAD.X R37, R26, 0x1, R37, P1 ;  /* 0x000000011a257824 */ /* 0x000fe200008e0625 */
[----:B------:R-:W-:Y:S01]  /*12e0*/  LOP3.LUT R32, R32, 0x20, RZ, 0xc0, !PT ;  /* 0x0000002020207812 */ /* 0x000fe200078ec0ff */
[----:B------:R-:W-:-:S03]  /*12f0*/  IMAD.WIDE R36, R28, 0x4, R36 ;  /* 0x000000041c247825 */ /* 0x000fc600078e0224 */
[----:B------:R-:W-:Y:S02]  /*1300*/  IADD3 R32, P0, R32, R33, RZ ;  /* 0x0000002120207210 */ /* 0x000fe40007f1e0ff */
[----:B------:R0:W5:Y:S03]  /*1310*/  LDG.E.EL R33, desc[UR6][R36.64] ;  /* 0x0000000624217981 */ /* 0x000166000c2e1900 */
[----:B------:R-:W-:Y:S01]  /*1320*/  IMAD.X R34, RZ, RZ, R34, P0 ;  /* 0x000000ffff227224 */ /* 0x000fe200000e0622 */
[----:B0-----:R-:W-:-:S05]  /*1330*/  IADD3 R36, P0, R32, R24, RZ ;  /* 0x0000001820247210 */ /* 0x001fca0007f1e0ff */
[----:B------:R-:W-:Y:S02]  /*1340*/  IMAD.X R37, R34, 0x1, R25, P0 ;  /* 0x0000000122257824 */ /* 0x000fe400000e0619 */
[----:B------:R-:W-:-:S06]  /*1350*/  IMAD.WIDE R36, R28, 0x4, R36 ;  /* 0x000000041c247825 */ /* 0x000fcc00078e0224 */
[----:B------:R-:W3:Y:S01]  /*1360*/  LDG.E.EL R36, desc[UR6][R36.64] ;  /* 0x0000000624247981 */ /* 0x000ee2000c2e1900 */
[----:B--2---:R-:W-:Y:S01]  /*1370*/  FADD R4, R22, R13 ;  /* 0x0000000d16047221 */ /* 0x004fe20000000000 */
[----:B------:R-:W-:-:S04]  /*1380*/  FADD R5, R21, R12 ;  /* 0x0000000c15057221 */ /* 0x000fc80000000000 */
[C---:B------:R-:W-:Y:S02]  /*1390*/  FSETP.GTU.AND P4, PT, R4.reuse, RZ, PT ;  /* 0x000000ff0400720b */ /* 0x040fe40003f8c000 */
[C---:B------:R-:W-:Y:S02]  /*13a0*/  FSETP.GTU.AND P5, PT, R5.reuse, RZ, PT ;  /* 0x000000ff0500720b */ /* 0x040fe40003fac000 */
[----:B------:R-:W-:Y:S01]  /*13b0*/  FSEL R22, R4, RZ, P4 ;  /* 0x000000ff04167208 */ /* 0x000fe20002000000 */
[----:B------:R-:W-:Y:S01]  /*13c0*/  FADD R35, R20, R35 ;  /* 0x0000002314237221 */ /* 0x000fe20000000000 */
[----:B------:R-:W-:Y:S02]  /*13d0*/  FSEL R21, R5, RZ, P5 ;  /* 0x000000ff05157208 */ /* 0x000fe40002800000 */
[----:B------:R-:W-:Y:S01]  /*13e0*/  FSETP.GEU.AND P2, PT, R22, 6, PT ;  /* 0x40c000001600780b */ /* 0x000fe20003f4e000 */
[----:B------:R-:W-:Y:S01]  /*13f0*/  FADD R8, R23, R8 ;  /* 0x0000000817087221 */ /* 0x000fe20000000000 */
[----:B------:R-:W-:-:S02]  /*1400*/  FSETP.GEU.AND P0, PT, R21, 6, PT ;  /* 0x40c000001500780b */ /* 0x000fc40003f0e000 */
[C---:B------:R-:W-:Y:S02]  /*1410*/  FSETP.GTU.AND P6, PT, R35.reuse, RZ, PT ;  /* 0x000000ff2300720b */ /* 0x040fe40003fcc000 */
[----:B------:R-:W-:Y:S02]  /*1420*/  FSETP.NAN.AND P1, PT, R22, R22, PT ;  /* 0x000000161600720b */ /* 0x000fe40003f28000 */
[----:B------:R-:W-:Y:S02]  /*1430*/  FSEL R20, R35, RZ, P6 ;  /* 0x000000ff23147208 */ /* 0x000fe40003000000 */
[----:B------:R-:W-:-:S03]  /*1440*/  FSETP.GTU.AND P4, PT, R8, RZ, PT ;  /* 0x000000ff0800720b */ /* 0x000fc60003f8c000 */
[----:B------:R-:W-:Y:S02]  /*1450*/  @P2 SEL R22, R22, 0x40c00000, P1 ;  /* 0x40c0000016162807 */ /* 0x000fe40000800000 */
[----:B------:R-:W-:Y:S02]  /*1460*/  FSETP.GEU.AND P1, PT, R20, 6, PT ;  /* 0x40c000001400780b */ /* 0x000fe40003f2e000 */
[C---:B------:R-:W-:Y:S02]  /*1470*/  FSETP.NAN.AND P2, PT, R21.reuse, R21, PT ;  /* 0x000000151500720b */ /* 0x040fe40003f48000 */
[----:B------:R-:W-:Y:S02]  /*1480*/  FSEL R23, R8, RZ, P4 ;  /* 0x000000ff08177208 */ /* 0x000fe40002000000 */
[----:B------:R-:W-:Y:S01]  /*1490*/  @P0 SEL R21, R21, 0x40c00000, P2 ;  /* 0x40c0000015150807 */ /* 0x000fe20001000000 */
[----:B----4-:R-:W-:Y:S01]  /*14a0*/  FADD R9, R16, R9 ;  /* 0x0000000910097221 */ /* 0x010fe20000000000 */
[----:B------:R-:W-:-:S02]  /*14b0*/  FSETP.GEU.AND P0, PT, R23, 6, PT ;  /* 0x40c000001700780b */ /* 0x000fc40003f0e000 */
[C---:B------:R-:W-:Y:S02]  /*14c0*/  FSETP.NAN.AND P2, PT, R20.reuse, R20, PT ;  /* 0x000000141400720b */ /* 0x040fe40003f48000 */
[----:B------:R-:W-:Y:S02]  /*14d0*/  FSETP.GTU.AND P3, PT, R9, RZ, PT ;  /* 0x000000ff0900720b */ /* 0x000fe40003f6c000 */
[----:B------:R-:W-:Y:S02]  /*14e0*/  @P1 SEL R20, R20, 0x40c00000, P2 ;  /* 0x40c0000014141807 */ /* 0x000fe40001000000 */
[----:B------:R-:W-:Y:S02]  /*14f0*/  FSETP.NAN.AND P1, PT, R23, R23, PT ;  /* 0x000000171700720b */ /* 0x000fe40003f28000 */
[----:B------:R-:W-:Y:S01]  /*1500*/  FSEL R12, R9, RZ, P3 ;  /* 0x000000ff090c7208 */ /* 0x000fe20001800000 */
[----:B------:R-:W-:Y:S02]  /*1510*/  FADD R30, R17, R30 ;  /* 0x0000001e111e7221 */ /* 0x000fe40000000000 */
[----:B------:R-:W-:-:S02]  /*1520*/  @P0 SEL R23, R23, 0x40c00000, P1 ;  /* 0x40c0000017170807 */ /* 0x000fc40000800000 */
[----:B------:R-:W-:Y:S02]  /*1530*/  FSETP.GEU.AND P1, PT, R12, 6, PT ;  /* 0x40c000000c00780b */ /* 0x000fe40003f2e000 */
[----:B------:R-:W-:Y:S02]  /*1540*/  FSETP.GTU.AND P2, PT, R30, RZ, PT ;  /* 0x000000ff1e00720b */ /* 0x000fe40003f4c000 */
[----:B------:R-:W-:Y:S02]  /*1550*/  FSETP.NAN.AND P0, PT, R12, R12, PT ;  /* 0x0000000c0c00720b */ /* 0x000fe40003f08000 */
[----:B------:R-:W-:-:S07]  /*1560*/  FSEL R13, R30, RZ, P2 ;  /* 0x000000ff1e0d7208 */ /* 0x000fce0001000000 */
[----:B------:R-:W-:Y:S02]  /*1570*/  @P1 SEL R12, R12, 0x40c00000, P0 ;  /* 0x40c000000c0c1807 */ /* 0x000fe40000000000 */
[C---:B------:R-:W-:Y:S02]  /*1580*/  FSETP.GEU.AND P0, PT, R13.reuse, 6, PT ;  /* 0x40c000000d00780b */ /* 0x040fe40003f0e000 */
[----:B------:R-:W-:-:S11]  /*1590*/  FSETP.NAN.AND P1, PT, R13, R13, PT ;  /* 0x0000000d0d00720b */ /* 0x000fd60003f28000 */
[----:B------:R-:W-:Y:S02]  /*15a0*/  @P0 SEL R13, R13, 0x40c00000, P1 ;  /* 0x40c000000d0d0807 */ /* 0x000fe40000800000 */
[----:B------:R-:W-:-:S05]  /*15b0*/  IADD3 R16, P0, R27, R32, RZ ;  /* 0x000000201b107210 */ /* 0x000fca0007f1e0ff */
[----:B------:R-:W-:Y:S02]  /*15c0*/  IMAD.X R17, R26, 0x1, R34, P0 ;  /* 0x000000011a117824 */ /* 0x000fe400000e0622 */
[----:B------:R-:W-:-:S06]  /*15d0*/  IMAD.WIDE R16, R28, 0x4, R16 ;  /* 0x000000041c107825 */ /* 0x000fcc00078e0210 */
[----:B------:R-:W5:Y:S01]  /*15e0*/  LDG.E.EL R16, desc[UR6][R16.64] ;  /* 0x0000000610107981 */ /* 0x000f62000c2e1900 */
[----:B---3--:R-:W-:-:S04]  /*15f0*/  FADD R36, -R31, R36 ;  /* 0x000000241f247221 */ /* 0x008fc80000000100 */
[----:B------:R-:W-:Y:S01]  /*1600*/  FFMA R36, R14, R36, R31 ;  /* 0x000000240e247223 */ /* 0x000fe2000000001f */
[----:B------:R-:W-:Y:S01]  /*1610*/  P2R R37, PR, RZ, 0x20 ;  /* 0x00000020ff257803 */ /* 0x000fe20000000000 */
[----:B-----5:R-:W-:-:S04]  /*1620*/  FADD R32, -R33, R16 ;  /* 0x0000001021207221 */ /* 0x020fc80000000100 */
[----:B------:R-:W-:-:S04]  /*1630*/  FFMA R33, R14, R32, R33 ;  /* 0x000000200e217223 */ /* 0x000fc80000000021 */
[----:B------:R-:W-:-:S04]  /*1640*/  FADD R33, -R36, R33 ;  /* 0x0000002124217221 */ /* 0x000fc80000000100 */
[----:B------:R-:W-:-:S04]  /*1650*/  FFMA R31, R29, R33, R36 ;  /* 0x000000211d1f7223 */ /* 0x000fc80000000024 */
[----:B------:R-:W-:-:S05]  /*1660*/  FADD R31, R18, R31 ;  /* 0x0000001f121f7221 */ /* 0x000fca0000000000 */
[----:B------:R-:W-:-:S04]  /*1670*/  FSETP.GTU.AND P1, PT, R31, RZ, PT ;  /* 0x000000ff1f00720b */ /* 0x000fc80003f2c000 */
[----:B------:R-:W-:-:S04]  /*1680*/  FSEL R14, R31, RZ, P1 ;  /* 0x000000ff1f0e7208 */ /* 0x000fc80000800000 */
[C---:B------:R-:W-:Y:S02]  /*1690*/  FSETP.GEU.AND P0, PT, R14.reuse, 6, PT ;  /* 0x40c000000e00780b */ /* 0x040fe40003f0e000 */
[----:B------:R-:W-:-:S11]  /*16a0*/  FSETP.NAN.AND P5, PT, R14, R14, PT ;  /* 0x0000000e0e00720b */ /* 0x000fd60003fa8000 */
[----:B------:R-:W-:Y:S02]  /*16b0*/  @P0 SEL R14, R14, 0x40c00000, P5 ;  /* 0x40c000000e0e0807 */ /* 0x000fe40002800000 */
[----:B------:R-:W-:-:S04]  /*16c0*/  LEA R33, P0, R10, UR4, 0x2 ;  /* 0x000000040a217c11 */ /* 0x000fc8000f8010ff */
[----:B------:R-:W-:Y:S02]  /*16d0*/  LEA.HI.X R16, R10, UR5, R11, 0x2, P0 ;  /* 0x000000050a107c11 */ /* 0x000fe400080f140b */
[----:B------:R-:W-:-:S04]  /*16e0*/  LEA R18, P0, R6, UR4, 0x2 ;  /* 0x0000000406127c11 */ /* 0x000fc8000f8010ff */
[----:B------:R-:W-:Y:S02]  /*16f0*/  LEA.HI.X R17, R6, UR5, R7, 0x2, P0 ;  /* 0x0000000506117c11 */ /* 0x000fe400080f1407 */
[----:B------:R-:W-:Y:S02]  /*1700*/  SHF.R.U32.HI R6, RZ, 0x1a, R11 ;  /* 0x0000001aff067819 */ /* 0x000fe4000001160b */
[----:B------:R-:W-:Y:S02]  /*1710*/  SHF.R.U32.HI R7, RZ, 0x1a, R7 ;  /* 0x0000001aff077819 */ /* 0x000fe40000011607 */
[----:B------:R-:W-:Y:S02]  /*1720*/  LOP3.LUT R6, R6, 0x20, RZ, 0xc0, !PT ;  /* 0x0000002006067812 */ /* 0x000fe400078ec0ff */
[----:B------:R-:W-:Y:S02]  /*1730*/  LOP3.LUT R7, R7, 0x20, RZ, 0xc0, !PT ;  /* 0x0000002007077812 */ /* 0x000fe400078ec0ff */
[----:B------:R-:W-:-:S05]  /*1740*/  IADD3 R6, P0, R6, R33, RZ ;  /* 0x0000002106067210 */ /* 0x000fca0007f1e0ff */
[----:B------:R-:W-:Y:S01]  /*1750*/  IMAD.X R16, RZ, RZ, R16, P0 ;  /* 0x000000ffff107224 */ /* 0x000fe200000e0610 */
[----:B------:R-:W-:-:S05]  /*1760*/  IADD3 R18, P0, R7, R18, RZ ;  /* 0x0000001207127210 */ /* 0x000fca0007f1e0ff */
[----:B------:R-:W-:Y:S01]  /*1770*/  IMAD.X R17, RZ, RZ, R17, P0 ;  /* 0x000000ffff117224 */ /* 0x000fe200000e0611 */
[----:B------:R-:W-:-:S05]  /*1780*/  IADD3 R10, P0, R6, R24, RZ ;  /* 0x00000018060a7210 */ /* 0x000fca0007f1e0ff */
[----:B------:R-:W-:Y:S01]  /*1790*/  IMAD.X R11, R16, 0x1, R25, P0 ;  /* 0x00000001100b7824 */ /* 0x000fe200000e0619 */
[----:B------:R-:W-:-:S05]  /*17a0*/  IADD3 R6, P0, R27, R6, RZ ;  /* 0x000000061b067210 */ /* 0x000fca0007f1e0ff */
[----:B------:R-:W-:Y:S01]  /*17b0*/  IMAD.X R7, R26, 0x1, R16, P0 ;  /* 0x000000011a077824 */ /* 0x000fe200000e0610 */
[----:B------:R-:W-:-:S05]  /*17c0*/  IADD3 R24, P0, R18, R24, RZ ;  /* 0x0000001812187210 */ /* 0x000fca0007f1e0ff */
[----:B------:R-:W-:Y:S01]  /*17d0*/  IMAD.X R25, R17, 0x1, R25, P0 ;  /* 0x0000000111197824 */ /* 0x000fe200000e0619 */
[----:B------:R-:W-:Y:S01]  /*17e0*/  IADD3 R16, P0, R27, R18, RZ ;  /* 0x000000121b107210 */ /* 0x000fe20007f1e0ff */
[----:B------:R-:W-:-:S04]  /*17f0*/  IMAD.WIDE R10, R28, 0x4, R10 ;  /* 0x000000041c0a7825 */ /* 0x000fc800078e020a */
[----:B------:R-:W-:Y:S02]  /*1800*/  IMAD.X R17, R26, 0x1, R17, P0 ;  /* 0x000000011a117824 */ /* 0x000fe400000e0611 */
[C---:B------:R-:W-:Y:S01]  /*1810*/  IMAD.WIDE R6, R28.reuse, 0x4, R6 ;  /* 0x000000041c067825 */ /* 0x040fe200078e0206 */
[----:B------:R-:W2:Y:S03]  /*1820*/  LDG.E.EL R10, desc[UR6][R10.64] ;  /* 0x000000060a0a7981 */ /* 0x000ea6000c2e1900 */
[C---:B------:R-:W-:Y:S02]  /*1830*/  IMAD.WIDE R24, R28.reuse, 0x4, R24 ;  /* 0x000000041c187825 */ /* 0x040fe400078e0218 */
[----:B------:R0:W3:Y:S02]  /*1840*/  LDG.E.EL R6, desc[UR6][R6.64] ;  /* 0x0000000606067981 */ /* 0x0000e4000c2e1900 */
[----:B------:R-:W-:-:S02]  /*1850*/  IMAD.WIDE R16, R28, 0x4, R16 ;  /* 0x000000041c107825 */ /* 0x000fc400078e0210 */
[----:B------:R-:W2:Y:S04]  /*1860*/  LDG.E.EL R25, desc[UR6][R24.64] ;  /* 0x0000000618197981 */ /* 0x000ea8000c2e1900 */
[----:B------:R-:W3:Y:S01]  /*1870*/  LDG.E.EL R17, desc[UR6][R16.64] ;  /* 0x0000000610117981 */ /* 0x000ee2000c2e1900 */
[----:B0-----:R-:W0:Y:S01]  /*1880*/  S2R R7, SR_TID.X ;  /* 0x0000000000077919 */ /* 0x001e220000002100 */
[----:B------:R-:W1:Y:S01]  /*1890*/  S2UR UR5, SR_CgaCtaId ;  /* 0x00000000000579c3 */ /* 0x000e620000008800 */
[----:B------:R-:W-:Y:S01]  /*18a0*/  P2R R38, PR, RZ, 0x40 ;  /* 0x00000040ff267803 */ /* 0x000fe20000000000 */
[----:B------:R-:W-:Y:S02]  /*18b0*/  UMOV UR4, 0x400 ;  /* 0x0000040000047882 */ /* 0x000fe40000000000 */
[----:B-1----:R-:W-:Y:S01]  /*18c0*/  UPRMT UR4, UR5, 0x654, UR4 ;  /* 0x0000065405047896 */ /* 0x002fe20008000004 */
[----:B0-----:R-:W-:Y:S01]  /*18d0*/  IMAD.SHL.U32 R11, R7, 0x4, RZ ;  /* 0x00000004070b7824 */ /* 0x001fe200078e00ff */
[----:B------:R-:W-:Y:S01]  /*18e0*/  FSETP.GE.OR P4, PT, R8, 6, !P4 ;  /* 0x40c000000800780b */ /* 0x000fe20006786400 */
[----:B------:R-:W-:Y:S01]  /*18f0*/  IMAD.SHL.U32 R0, R0, 0x4, RZ ;  /* 0x0000000400007824 */ /* 0x000fe200078e00ff */
[----:B------:R-:W-:-:S02]  /*1900*/  FSETP.GE.OR P3, PT, R9, 6, !P3 ;  /* 0x40c000000900780b */ /* 0x000fc40005f66400 */
[----:B------:R-:W-:Y:S02]  /*1910*/  FSETP.GE.OR P2, PT, R30, 6, !P2 ;  /* 0x40c000001e00780b */ /* 0x000fe40005746400 */
[----:B------:R-:W-:Y:S02]  /*1920*/  FSETP.GE.OR P1, PT, R31, 6, !P1 ;  /* 0x40c000001f00780b */ /* 0x000fe40004f26400 */
[----:B------:R-:W-:Y:S01]  /*1930*/  SEL R9, RZ, 0x1, !P2 ;  /* 0x00000001ff097807 */ /* 0x000fe20005000000 */
[----:B--2---:R-:W-:Y:S01]  /*1940*/  FADD R18, -R10, R25 ;  /* 0x000000190a127221 */ /* 0x004fe20000000100 */
[----:B---3--:R-:W-:-:S03]  /*1950*/  FADD R27, -R6, R17 ;  /* 0x00000011061b7221 */ /* 0x008fc60000000100 */
[C---:B------:R-:W-:Y:S01]  /*1960*/  FFMA R18, R15.reuse, R18, R10 ;  /* 0x000000120f127223 */ /* 0x040fe2000000000a */
[----:B------:R-:W-:-:S04]  /*1970*/  FFMA R27, R15, R27, R6 ;  /* 0x0000001b0f1b7223 */ /* 0x000fc80000000006 */
[----:B------:R-:W-:-:S04]  /*1980*/  FADD R27, -R18, R27 ;  /* 0x0000001b121b7221 */ /* 0x000fc80000000100 */
[----:B------:R-:W-:-:S04]  /*1990*/  FFMA R26, R29, R27, R18 ;  /* 0x0000001b1d1a7223 */ /* 0x000fc80000000012 */
[----:B------:R-:W-:-:S05]  /*19a0*/  FADD R26, R19, R26 ;  /* 0x0000001a131a7221 */ /* 0x000fca0000000000 */
[----:B------:R-:W-:-:S04]  /*19b0*/  FSETP.GTU.AND P0, PT, R26, RZ, PT ;  /* 0x000000ff1a00720b */ /* 0x000fc80003f0c000 */
[----:B------:R-:W-:-:S04]  /*19c0*/  FSEL R15, R26, RZ, P0 ;  /* 0x000000ff1a0f7208 */ /* 0x000fc80000000000 */
[----:B------:R-:W-:Y:S01]  /*19d0*/  FSETP.GEU.AND P6, PT, R15, 6, PT ;  /* 0x40c000000f00780b */ /* 0x000fe20003fce000 */
[----:B------:R-:W-:Y:S01]  /*19e0*/  IMAD.SHL.U32 R10, R7, 0x8, RZ ;  /* 0x00000008070a7824 */ /* 0x000fe200078e00ff */
[----:B------:R-:W-:-:S04]  /*19f0*/  FSETP.NAN.AND P5, PT, R15, R15, PT ;  /* 0x0000000f0f00720b */ /* 0x000fc80003fa8000 */
[----:B------:R-:W-:-:S04]  /*1a00*/  LOP3.LUT R7, R10, 0x3f8, RZ, 0xc0, !PT ;  /* 0x000003f80a077812 */ /* 0x000fc800078ec0ff */
[----:B------:R-:W-:-:S03]  /*1a10*/  LEA R7, R7, UR4, 0x2 ;  /* 0x0000000407077c11 */ /* 0x000fc6000f8e10ff */
[----:B------:R-:W-:Y:S02]  /*1a20*/  @P6 SEL R15, R15, 0x40c00000, P5 ;  /* 0x40c000000f0f6807 */ /* 0x000fe40002800000 */
[----:B------:R0:W-:Y:S04]  /*1a30*/  STS.128 [R7], R20 ;  /* 0x0000001407007388 */ /* 0x0001e80000000c00 */
[----:B------:R1:W-:Y:S01]  /*1a40*/  STS.128 [R7+0x10], R12 ;  /* 0x0000100c07007388 */ /* 0x0003e20000000c00 */
[----:B------:R-:W-:Y:S01]  /*1a50*/  LOP3.LUT R10, R11, 0x1fc, RZ, 0xc0, !PT ;  /* 0x000001fc0b0a7812 */ /* 0x000fe200078ec0ff */
[----:B------:R-:W-:Y:S03]  /*1a60*/  BAR.SYNC.DEFER_BLOCKING 0x0 ;  /* 0x0000000000007b1d */ /* 0x000fe60000010000 */
[----:B------:R-:W-:-:S02]  /*1a70*/  LEA R10, R10, UR4, 0x2 ;  /* 0x000000040a0a7c11 */ /* 0x000fc4000f8e10ff */
[----:B------:R-:W-:Y:S02]  /*1a80*/  ISETP.NE.AND P6, PT, R38, RZ, PT ;  /* 0x000000ff2600720c */ /* 0x000fe40003fc5270 */
[----:B------:R-:W-:Y:S01]  /*1a90*/  ISETP.NE.AND P5, PT, R37, RZ, PT ;  /* 0x000000ff2500720c */ /* 0x000fe20003fa5270 */
[----:B------:R-:W-:Y:S01]  /*1aa0*/  ULDC.64 UR4, c[0x0][0x250] ;  /* 0x0000940000047ab9 */ /* 0x000fe20000000a00 */
[----:B------:R-:W-:-:S04]  /*1ab0*/  FSETP.GE.OR P6, PT, R35, 6, !P6 ;  /* 0x40c000002300780b */ /* 0x000fc800077c6400 */
[----:B------:R-:W-:Y:S02]  /*1ac0*/  SEL R6, RZ, 0x1, !P6 ;  /* 0x00000001ff067807 */ /* 0x000fe40007000000 */
[C---:B------:R-:W-:Y:S01]  /*1ad0*/  FSETP.GTU.AND P6, PT, R4.reuse, RZ, PT ;  /* 0x000000ff0400720b */ /* 0x040fe20003fcc000 */
[----:B------:R-:W2:Y:S04]  /*1ae0*/  LDS.128 R12, [R10] ;  /* 0x000000000a0c7984 */ /* 0x000ea80000000c00 */
[----:B------:R3:W4:Y:S01]  /*1af0*/  LDS.128 R16, [R10+0x800] ;  /* 0x000800000a107984 */ /* 0x0007220000000c00 */
[----:B------:R-:W-:Y:S02]  /*1b00*/  FSETP.GE.OR P5, PT, R5, 6, !P5 ;  /* 0x40c000000500780b */ /* 0x000fe40006fa6400 */
[----:B------:R-:W-:-:S02]  /*1b10*/  FSETP.GE.OR P6, PT, R4, 6, !P6 ;  /* 0x40c000000400780b */ /* 0x000fc400077c6400 */
[----:B------:R-:W5:Y:S01]  /*1b20*/  LDC.64 R4, c[0x0][0x250] ;  /* 0x00009400ff047b82 */ /* 0x000f620000000a00 */
[----:B------:R-:W-:Y:S02]  /*1b30*/  SEL R11, RZ, 0x1, !P5 ;  /* 0x00000001ff0b7807 */ /* 0x000fe40006800000 */
[----:B------:R-:W-:Y:S02]  /*1b40*/  SEL R8, RZ, 0x1, !P6 ;  /* 0x00000001ff087807 */ /* 0x000fe40007000000 */
[----:B0-----:R-:W-:Y:S02]  /*1b50*/  SEL R21, RZ, 0x1, !P4 ;  /* 0x00000001ff157807 */ /* 0x001fe40006000000 */
[----:B-1----:R-:W-:Y:S02]  /*1b60*/  LOP3.LUT R7, R0, 0x1fc, RZ, 0xc0, !PT ;  /* 0x000001fc00077812 */ /* 0x002fe400078ec0ff */
[----:B------:R-:W-:Y:S02]  /*1b70*/  FSETP.GE.OR P0, PT, R26, 6, !P0 ;  /* 0x40c000001a00780b */ /* 0x000fe40004706400 */
[----:B------:R-:W-:-:S02]  /*1b80*/  PRMT R11, R6, 0x3340, R11 ;  /* 0x00003340060b7816 */ /* 0x000fc4000000000b */
[----:B------:R-:W-:Y:S02]  /*1b90*/  SEL R6, RZ, 0x1, !P3 ;  /* 0x00000001ff067807 */ /* 0x000fe40005800000 */
[----:B------:R-:W-:Y:S02]  /*1ba0*/  PRMT R8, R8, 0x3340, R21 ;  /* 0x0000334008087816 */ /* 0x000fe40000000015 */
[----:B------:R-:W-:Y:S02]  /*1bb0*/  LOP3.LUT R7, R2, R7, RZ, 0xfc, !PT ;  /* 0x0000000702077212 */ /* 0x000fe400078efcff */
[----:B------:R-:W-:Y:S02]  /*1bc0*/  SEL R0, RZ, 0x1, !P1 ;  /* 0x00000001ff007807 */ /* 0x000fe40004800000 */
[----:B------:R-:W-:Y:S02]  /*1bd0*/  SEL R21, RZ, 0x1, !P0 ;  /* 0x00000001ff157807 */ /* 0x000fe40004000000 */
[----:B------:R-:W-:-:S02]  /*1be0*/  PRMT R9, R6, 0x3340, R9 ;  /* 0x0000334006097816 */ /* 0x000fc40000000009 */
[----:B---3--:R-:W-:Y:S02]  /*1bf0*/  SHF.R.S32.HI R10, RZ, 0x1f, R2 ;  /* 0x0000001fff0a7819 */ /* 0x008fe40000011402 */
[C---:B------:R-:W-:Y:S02]  /*1c00*/  LEA R6, P0, R7.reuse, UR4, 0x2 ;  /* 0x0000000407067c11 */ /* 0x040fe4000f8010ff */
[----:B------:R-:W-:Y:S02]  /*1c10*/  IADD3 R2, P1, R3, UR8, RZ ;  /* 0x0000000803027c10 */ /* 0x000fe4000ff3e0ff */
[----:B------:R-:W-:Y:S01]  /*1c20*/  PRMT R0, R0, 0x3340, R21 ;  /* 0x0000334000007816 */ /* 0x000fe20000000015 */
[C---:B-----5:R-:W-:Y:S01]  /*1c30*/  IMAD.WIDE R4, R7.reuse, 0x4, R4 ;  /* 0x0000000407047825 */ /* 0x060fe200078e0204 */
[----:B------:R-:W-:Y:S02]  /*1c40*/  LEA.HI.X R7, R7, UR5, R10, 0x2, P0 ;  /* 0x0000000507077c11 */ /* 0x000fe400080f140a */
[----:B------:R-:W-:-:S02]  /*1c50*/  LEA.HI.X.SX32 R3, R3, UR9, 0x1, P1 ;  /* 0x0000000903037c11 */ /* 0x000fc400088f0eff */
[----:B------:R-:W-:Y:S02]  /*1c60*/  PRMT R8, R11, 0x5410, R8 ;  /* 0x000054100b087816 */ /* 0x000fe40000000008 */
[----:B------:R-:W-:Y:S01]  /*1c70*/  PRMT R9, R9, 0x5410, R0 ;  /* 0x0000541009097816 */ /* 0x000fe20000000000 */
[----:B--2---:R-:W-:Y:S04]  /*1c80*/  STG.E.128 desc[UR6][R4.64], R12 ;  /* 0x0000000c04007986 */ /* 0x004fe8000c101d06 */
[----:B----4-:R-:W-:Y:S04]  /*1c90*/  STG.E.128 desc[UR6][R6.64+0x800], R16 ;  /* 0x0008001006007986 */ /* 0x010fe8000c101d06 */
[----:B------:R-:W-:Y:S01]  /*1ca0*/  STG.E.64 desc[UR6][R2.64], R8 ;  /* 0x0000000802007986 */ /* 0x000fe2000c101b06 */
[----:B------:R-:W-:Y:S05]  /*1cb0*/  EXIT ;  /* 0x000000000000794d */ /* 0x000fea0003800000 */
.L_x_0:
[----:B------:R-:W-:-:S00]  /*1cc0*/  BRA `(.L_x_0) ;  /* 0xfffffffc00fc7947 */ /* 0x000fc0000383ffff */
[----:B------:R-:W-:-:S00]  /*1cd0*/  NOP ;  /* 0x0000000000007918 */ /* 0x000fc00000000000 */
        /* <DEDUP_REMOVED lines=10> */
.L_x_1:


//--------------------- .nv.shared.triton_poi_fused__unsafe_index_add_hardtanh_hardtanh_backward_mul_sub_42 --------------------------
	.section	.nv.shared.triton_poi_fused__unsafe_index_add_hardtanh_hardtanh_backward_mul_sub_42,"aw",@nobits
	.sectionflags	@""
	.align	16
	.zero		1024


//--------------------- .nv.constant0.triton_poi_fused__unsafe_index_add_hardtanh_hardtanh_backward_mul_sub_42 --------------------------
	.section	.nv.constant0.triton_poi_fused__unsafe_index_add_hardtanh_hardtanh_backward_mul_sub_42,"a",@progbits
	.sectionflags	@""
	.align	4
.nv.constant0.triton_poi_fused__unsafe_index_add_hardtanh_hardtanh_backward_mul_sub_42:
	.zero		612
